//
// Generated by NVIDIA NVVM Compiler
//
// Compiler Build ID: CL-36424714
// Cuda compilation tools, release 13.0, V13.0.88
// Based on NVVM 20.0.0
//

.version 9.0
.target sm_100
.address_size 64

	// .globl	_Z29softmax_scale_backward_kernelPfS_S_S_S_S_iiii

.visible .entry _Z29softmax_scale_backward_kernelPfS_S_S_S_S_iiii(
	.param .u64 .ptr .align 1 _Z29softmax_scale_backward_kernelPfS_S_S_S_S_iiii_param_0,
	.param .u64 .ptr .align 1 _Z29softmax_scale_backward_kernelPfS_S_S_S_S_iiii_param_1,
	.param .u64 .ptr .align 1 _Z29softmax_scale_backward_kernelPfS_S_S_S_S_iiii_param_2,
	.param .u64 .ptr .align 1 _Z29softmax_scale_backward_kernelPfS_S_S_S_S_iiii_param_3,
	.param .u64 .ptr .align 1 _Z29softmax_scale_backward_kernelPfS_S_S_S_S_iiii_param_4,
	.param .u64 .ptr .align 1 _Z29softmax_scale_backward_kernelPfS_S_S_S_S_iiii_param_5,
	.param .u32 _Z29softmax_scale_backward_kernelPfS_S_S_S_S_iiii_param_6,
	.param .u32 _Z29softmax_scale_backward_kernelPfS_S_S_S_S_iiii_param_7,
	.param .u32 _Z29softmax_scale_backward_kernelPfS_S_S_S_S_iiii_param_8,
	.param .u32 _Z29softmax_scale_backward_kernelPfS_S_S_S_S_iiii_param_9
)
{
	.reg .pred 	%p<28>;
	.reg .b32 	%r<93>;
	.reg .b32 	%f<249>;
	.reg .b64 	%rd<59>;

	ld.param.u64 	%rd13, [_Z29softmax_scale_backward_kernelPfS_S_S_S_S_iiii_param_0];
	ld.param.u64 	%rd14, [_Z29softmax_scale_backward_kernelPfS_S_S_S_S_iiii_param_1];
	ld.param.u64 	%rd15, [_Z29softmax_scale_backward_kernelPfS_S_S_S_S_iiii_param_2];
	ld.param.u64 	%rd12, [_Z29softmax_scale_backward_kernelPfS_S_S_S_S_iiii_param_3];
	ld.param.u64 	%rd16, [_Z29softmax_scale_backward_kernelPfS_S_S_S_S_iiii_param_5];
	ld.param.u32 	%r56, [_Z29softmax_scale_backward_kernelPfS_S_S_S_S_iiii_param_6];
	ld.param.u32 	%r57, [_Z29softmax_scale_backward_kernelPfS_S_S_S_S_iiii_param_7];
	ld.param.u32 	%r55, [_Z29softmax_scale_backward_kernelPfS_S_S_S_S_iiii_param_8];
	ld.param.u32 	%r58, [_Z29softmax_scale_backward_kernelPfS_S_S_S_S_iiii_param_9];
	cvta.to.global.u64 	%rd1, %rd13;
	cvta.to.global.u64 	%rd2, %rd16;
	cvta.to.global.u64 	%rd3, %rd14;
	cvta.to.global.u64 	%rd4, %rd15;
	cvt.rn.f32.s32 	%f12, %r57;
	sqrt.rn.f32 	%f1, %f12;
	mov.u32 	%r59, %ctaid.x;
	mov.u32 	%r60, %ntid.x;
	mov.u32 	%r61, %tid.x;
	mad.lo.s32 	%r1, %r59, %r60, %r61;
	mul.lo.s32 	%r62, %r58, %r56;
	setp.ge.s32 	%p1, %r1, %r62;
	setp.lt.s32 	%p2, %r55, 1;
	or.pred  	%p3, %p1, %p2;
	@%p3 bra 	$L__BB0_36;
	mul.lo.s32 	%r2, %r55, %r1;
	and.b32  	%r3, %r55, 15;
	setp.lt.u32 	%p4, %r55, 16;
	mov.b32 	%r74, 0;
	@%p4 bra 	$L__BB0_4;
	and.b32  	%r74, %r55, 2147483632;
	neg.s32 	%r80, %r74;
	add.s64 	%rd5, %rd3, 32;
	add.s64 	%rd6, %rd4, 32;
	mov.u32 	%r79, %r2;
$L__BB0_3:
	.pragma "nounroll";
	mul.wide.s32 	%rd17, %r79, 4;
	add.s64 	%rd18, %rd1, %rd17;
	add.s64 	%rd19, %rd5, %rd17;
	add.s64 	%rd20, %rd6, %rd17;
	ld.global.f32 	%f13, [%rd18];
	ld.global.f32 	%f14, [%rd19+-32];
	mul.f32 	%f15, %f13, %f14;
	st.global.f32 	[%rd20+-32], %f15;
	ld.global.f32 	%f16, [%rd18+4];
	ld.global.f32 	%f17, [%rd19+-28];
	mul.f32 	%f18, %f16, %f17;
	st.global.f32 	[%rd20+-28], %f18;
	ld.global.f32 	%f19, [%rd18+8];
	ld.global.f32 	%f20, [%rd19+-24];
	mul.f32 	%f21, %f19, %f20;
	st.global.f32 	[%rd20+-24], %f21;
	ld.global.f32 	%f22, [%rd18+12];
	ld.global.f32 	%f23, [%rd19+-20];
	mul.f32 	%f24, %f22, %f23;
	st.global.f32 	[%rd20+-20], %f24;
	ld.global.f32 	%f25, [%rd18+16];
	ld.global.f32 	%f26, [%rd19+-16];
	mul.f32 	%f27, %f25, %f26;
	st.global.f32 	[%rd20+-16], %f27;
	ld.global.f32 	%f28, [%rd18+20];
	ld.global.f32 	%f29, [%rd19+-12];
	mul.f32 	%f30, %f28, %f29;
	st.global.f32 	[%rd20+-12], %f30;
	ld.global.f32 	%f31, [%rd18+24];
	ld.global.f32 	%f32, [%rd19+-8];
	mul.f32 	%f33, %f31, %f32;
	st.global.f32 	[%rd20+-8], %f33;
	ld.global.f32 	%f34, [%rd18+28];
	ld.global.f32 	%f35, [%rd19+-4];
	mul.f32 	%f36, %f34, %f35;
	st.global.f32 	[%rd20+-4], %f36;
	ld.global.f32 	%f37, [%rd18+32];
	ld.global.f32 	%f38, [%rd19];
	mul.f32 	%f39, %f37, %f38;
	st.global.f32 	[%rd20], %f39;
	ld.global.f32 	%f40, [%rd18+36];
	ld.global.f32 	%f41, [%rd19+4];
	mul.f32 	%f42, %f40, %f41;
	st.global.f32 	[%rd20+4], %f42;
	ld.global.f32 	%f43, [%rd18+40];
	ld.global.f32 	%f44, [%rd19+8];
	mul.f32 	%f45, %f43, %f44;
	st.global.f32 	[%rd20+8], %f45;
	ld.global.f32 	%f46, [%rd18+44];
	ld.global.f32 	%f47, [%rd19+12];
	mul.f32 	%f48, %f46, %f47;
	st.global.f32 	[%rd20+12], %f48;
	ld.global.f32 	%f49, [%rd18+48];
	ld.global.f32 	%f50, [%rd19+16];
	mul.f32 	%f51, %f49, %f50;
	st.global.f32 	[%rd20+16], %f51;
	ld.global.f32 	%f52, [%rd18+52];
	ld.global.f32 	%f53, [%rd19+20];
	mul.f32 	%f54, %f52, %f53;
	st.global.f32 	[%rd20+20], %f54;
	ld.global.f32 	%f55, [%rd18+56];
	ld.global.f32 	%f56, [%rd19+24];
	mul.f32 	%f57, %f55, %f56;
	st.global.f32 	[%rd20+24], %f57;
	ld.global.f32 	%f58, [%rd18+60];
	ld.global.f32 	%f59, [%rd19+28];
	mul.f32 	%f60, %f58, %f59;
	st.global.f32 	[%rd20+28], %f60;
	add.s32 	%r80, %r80, 16;
	add.s32 	%r79, %r79, 16;
	setp.eq.s32 	%p5, %r80, 0;
	@%p5 bra 	$L__BB0_4;
	bra.uni 	$L__BB0_3;
$L__BB0_4:
	setp.eq.s32 	%p6, %r3, 0;
	@%p6 bra 	$L__BB0_13;
	and.b32  	%r7, %r55, 7;
	setp.lt.u32 	%p7, %r3, 8;
	@%p7 bra 	$L__BB0_7;
	add.s32 	%r64, %r74, %r2;
	mul.wide.s32 	%rd21, %r64, 4;
	add.s64 	%rd22, %rd1, %rd21;
	ld.global.f32 	%f61, [%rd22];
	add.s64 	%rd23, %rd3, %rd21;
	ld.global.f32 	%f62, [%rd23];
	mul.f32 	%f63, %f61, %f62;
	add.s64 	%rd24, %rd4, %rd21;
	st.global.f32 	[%rd24], %f63;
	ld.global.f32 	%f64, [%rd22+4];
	ld.global.f32 	%f65, [%rd23+4];
	mul.f32 	%f66, %f64, %f65;
	st.global.f32 	[%rd24+4], %f66;
	ld.global.f32 	%f67, [%rd22+8];
	ld.global.f32 	%f68, [%rd23+8];
	mul.f32 	%f69, %f67, %f68;
	st.global.f32 	[%rd24+8], %f69;
	ld.global.f32 	%f70, [%rd22+12];
	ld.global.f32 	%f71, [%rd23+12];
	mul.f32 	%f72, %f70, %f71;
	st.global.f32 	[%rd24+12], %f72;
	ld.global.f32 	%f73, [%rd22+16];
	ld.global.f32 	%f74, [%rd23+16];
	mul.f32 	%f75, %f73, %f74;
	st.global.f32 	[%rd24+16], %f75;
	ld.global.f32 	%f76, [%rd22+20];
	ld.global.f32 	%f77, [%rd23+20];
	mul.f32 	%f78, %f76, %f77;
	st.global.f32 	[%rd24+20], %f78;
	ld.global.f32 	%f79, [%rd22+24];
	ld.global.f32 	%f80, [%rd23+24];
	mul.f32 	%f81, %f79, %f80;
	st.global.f32 	[%rd24+24], %f81;
	ld.global.f32 	%f82, [%rd22+28];
	ld.global.f32 	%f83, [%rd23+28];
	mul.f32 	%f84, %f82, %f83;
	st.global.f32 	[%rd24+28], %f84;
	add.s32 	%r74, %r74, 8;
$L__BB0_7:
	setp.eq.s32 	%p8, %r7, 0;
	@%p8 bra 	$L__BB0_13;
	and.b32  	%r10, %r55, 3;
	setp.lt.u32 	%p9, %r7, 4;
	@%p9 bra 	$L__BB0_10;
	add.s32 	%r65, %r74, %r2;
	mul.wide.s32 	%rd25, %r65, 4;
	add.s64 	%rd26, %rd1, %rd25;
	ld.global.f32 	%f85, [%rd26];
	add.s64 	%rd27, %rd3, %rd25;
	ld.global.f32 	%f86, [%rd27];
	mul.f32 	%f87, %f85, %f86;
	add.s64 	%rd28, %rd4, %rd25;
	st.global.f32 	[%rd28], %f87;
	ld.global.f32 	%f88, [%rd26+4];
	ld.global.f32 	%f89, [%rd27+4];
	mul.f32 	%f90, %f88, %f89;
	st.global.f32 	[%rd28+4], %f90;
	ld.global.f32 	%f91, [%rd26+8];
	ld.global.f32 	%f92, [%rd27+8];
	mul.f32 	%f93, %f91, %f92;
	st.global.f32 	[%rd28+8], %f93;
	ld.global.f32 	%f94, [%rd26+12];
	ld.global.f32 	%f95, [%rd27+12];
	mul.f32 	%f96, %f94, %f95;
	st.global.f32 	[%rd28+12], %f96;
	add.s32 	%r74, %r74, 4;
$L__BB0_10:
	setp.eq.s32 	%p10, %r10, 0;
	@%p10 bra 	$L__BB0_13;
	add.s32 	%r78, %r74, %r2;
	neg.s32 	%r77, %r10;
$L__BB0_12:
	.pragma "nounroll";
	mul.wide.s32 	%rd29, %r78, 4;
	add.s64 	%rd30, %rd4, %rd29;
	add.s64 	%rd31, %rd3, %rd29;
	add.s64 	%rd32, %rd1, %rd29;
	ld.global.f32 	%f97, [%rd32];
	ld.global.f32 	%f98, [%rd31];
	mul.f32 	%f99, %f97, %f98;
	st.global.f32 	[%rd30], %f99;
	add.s32 	%r78, %r78, 1;
	add.s32 	%r77, %r77, 1;
	setp.ne.s32 	%p11, %r77, 0;
	@%p11 bra 	$L__BB0_12;
$L__BB0_13:
	setp.lt.u32 	%p12, %r55, 16;
	cvta.to.global.u64 	%rd33, %rd12;
	mul.wide.s32 	%rd34, %r1, 4;
	add.s64 	%rd7, %rd33, %rd34;
	ld.global.f32 	%f248, [%rd7];
	mov.b32 	%r81, 0;
	@%p12 bra 	$L__BB0_16;
	and.b32  	%r81, %r55, 2147483632;
	neg.s32 	%r87, %r81;
	add.s64 	%rd8, %rd4, 32;
	mov.u32 	%r86, %r2;
$L__BB0_15:
	.pragma "nounroll";
	mul.wide.s32 	%rd35, %r86, 4;
	add.s64 	%rd36, %rd8, %rd35;
	ld.global.f32 	%f100, [%rd36+-32];
	add.f32 	%f101, %f100, %f248;
	st.global.f32 	[%rd7], %f101;
	ld.global.f32 	%f102, [%rd36+-28];
	add.f32 	%f103, %f102, %f101;
	st.global.f32 	[%rd7], %f103;
	ld.global.f32 	%f104, [%rd36+-24];
	add.f32 	%f105, %f104, %f103;
	st.global.f32 	[%rd7], %f105;
	ld.global.f32 	%f106, [%rd36+-20];
	add.f32 	%f107, %f106, %f105;
	st.global.f32 	[%rd7], %f107;
	ld.global.f32 	%f108, [%rd36+-16];
	add.f32 	%f109, %f108, %f107;
	st.global.f32 	[%rd7], %f109;
	ld.global.f32 	%f110, [%rd36+-12];
	add.f32 	%f111, %f110, %f109;
	st.global.f32 	[%rd7], %f111;
	ld.global.f32 	%f112, [%rd36+-8];
	add.f32 	%f113, %f112, %f111;
	st.global.f32 	[%rd7], %f113;
	ld.global.f32 	%f114, [%rd36+-4];
	add.f32 	%f115, %f114, %f113;
	st.global.f32 	[%rd7], %f115;
	ld.global.f32 	%f116, [%rd36];
	add.f32 	%f117, %f116, %f115;
	st.global.f32 	[%rd7], %f117;
	ld.global.f32 	%f118, [%rd36+4];
	add.f32 	%f119, %f118, %f117;
	st.global.f32 	[%rd7], %f119;
	ld.global.f32 	%f120, [%rd36+8];
	add.f32 	%f121, %f120, %f119;
	st.global.f32 	[%rd7], %f121;
	ld.global.f32 	%f122, [%rd36+12];
	add.f32 	%f123, %f122, %f121;
	st.global.f32 	[%rd7], %f123;
	ld.global.f32 	%f124, [%rd36+16];
	add.f32 	%f125, %f124, %f123;
	st.global.f32 	[%rd7], %f125;
	ld.global.f32 	%f126, [%rd36+20];
	add.f32 	%f127, %f126, %f125;
	st.global.f32 	[%rd7], %f127;
	ld.global.f32 	%f128, [%rd36+24];
	add.f32 	%f129, %f128, %f127;
	st.global.f32 	[%rd7], %f129;
	ld.global.f32 	%f130, [%rd36+28];
	add.f32 	%f248, %f130, %f129;
	st.global.f32 	[%rd7], %f248;
	add.s32 	%r87, %r87, 16;
	add.s32 	%r86, %r86, 16;
	setp.eq.s32 	%p13, %r87, 0;
	@%p13 bra 	$L__BB0_16;
	bra.uni 	$L__BB0_15;
$L__BB0_16:
	setp.eq.s32 	%p14, %r3, 0;
	@%p14 bra 	$L__BB0_25;
	and.b32  	%r26, %r55, 7;
	setp.lt.u32 	%p15, %r3, 8;
	@%p15 bra 	$L__BB0_19;
	add.s32 	%r67, %r81, %r2;
	mul.wide.s32 	%rd37, %r67, 4;
	add.s64 	%rd38, %rd4, %rd37;
	ld.global.f32 	%f131, [%rd38];
	add.f32 	%f132, %f131, %f248;
	st.global.f32 	[%rd7], %f132;
	ld.global.f32 	%f133, [%rd38+4];
	add.f32 	%f134, %f133, %f132;
	st.global.f32 	[%rd7], %f134;
	ld.global.f32 	%f135, [%rd38+8];
	add.f32 	%f136, %f135, %f134;
	st.global.f32 	[%rd7], %f136;
	ld.global.f32 	%f137, [%rd38+12];
	add.f32 	%f138, %f137, %f136;
	st.global.f32 	[%rd7], %f138;
	ld.global.f32 	%f139, [%rd38+16];
	add.f32 	%f140, %f139, %f138;
	st.global.f32 	[%rd7], %f140;
	ld.global.f32 	%f141, [%rd38+20];
	add.f32 	%f142, %f141, %f140;
	st.global.f32 	[%rd7], %f142;
	ld.global.f32 	%f143, [%rd38+24];
	add.f32 	%f144, %f143, %f142;
	st.global.f32 	[%rd7], %f144;
	ld.global.f32 	%f145, [%rd38+28];
	add.f32 	%f248, %f145, %f144;
	st.global.f32 	[%rd7], %f248;
	add.s32 	%r81, %r81, 8;
$L__BB0_19:
	setp.eq.s32 	%p16, %r26, 0;
	@%p16 bra 	$L__BB0_25;
	and.b32  	%r29, %r55, 3;
	setp.lt.u32 	%p17, %r26, 4;
	@%p17 bra 	$L__BB0_22;
	add.s32 	%r68, %r81, %r2;
	mul.wide.s32 	%rd39, %r68, 4;
	add.s64 	%rd40, %rd4, %rd39;
	ld.global.f32 	%f146, [%rd40];
	add.f32 	%f147, %f146, %f248;
	st.global.f32 	[%rd7], %f147;
	ld.global.f32 	%f148, [%rd40+4];
	add.f32 	%f149, %f148, %f147;
	st.global.f32 	[%rd7], %f149;
	ld.global.f32 	%f150, [%rd40+8];
	add.f32 	%f151, %f150, %f149;
	st.global.f32 	[%rd7], %f151;
	ld.global.f32 	%f152, [%rd40+12];
	add.f32 	%f248, %f152, %f151;
	st.global.f32 	[%rd7], %f248;
	add.s32 	%r81, %r81, 4;
$L__BB0_22:
	setp.eq.s32 	%p18, %r29, 0;
	@%p18 bra 	$L__BB0_25;
	add.s32 	%r85, %r81, %r2;
	neg.s32 	%r84, %r29;
$L__BB0_24:
	.pragma "nounroll";
	mul.wide.s32 	%rd41, %r85, 4;
	add.s64 	%rd42, %rd4, %rd41;
	ld.global.f32 	%f153, [%rd42];
	add.f32 	%f248, %f153, %f248;
	st.global.f32 	[%rd7], %f248;
	add.s32 	%r85, %r85, 1;
	add.s32 	%r84, %r84, 1;
	setp.ne.s32 	%p19, %r84, 0;
	@%p19 bra 	$L__BB0_24;
$L__BB0_25:
	and.b32  	%r38, %r55, 7;
	setp.lt.u32 	%p20, %r55, 8;
	mov.b32 	%r90, 0;
	@%p20 bra 	$L__BB0_28;
	and.b32  	%r90, %r55, 2147483640;
	neg.s32 	%r89, %r90;
	add.s64 	%rd9, %rd4, 16;
	add.s64 	%rd10, %rd3, 16;
	add.s64 	%rd11, %rd2, 16;
	mov.u32 	%r88, %r2;
$L__BB0_27:
	.pragma "nounroll";
	mul.wide.s32 	%rd43, %r88, 4;
	add.s64 	%rd44, %rd9, %rd43;
	add.s64 	%rd45, %rd10, %rd43;
	add.s64 	%rd46, %rd11, %rd43;
	ld.global.f32 	%f154, [%rd44+-16];
	ld.global.f32 	%f155, [%rd45+-16];
	ld.global.f32 	%f156, [%rd7];
	mul.f32 	%f157, %f155, %f156;
	sub.f32 	%f158, %f154, %f157;
	div.rn.f32 	%f159, %f158, %f1;
	st.global.f32 	[%rd46+-16], %f159;
	ld.global.f32 	%f160, [%rd44+-12];
	ld.global.f32 	%f161, [%rd45+-12];
	ld.global.f32 	%f162, [%rd7];
	mul.f32 	%f163, %f161, %f162;
	sub.f32 	%f164, %f160, %f163;
	div.rn.f32 	%f165, %f164, %f1;
	st.global.f32 	[%rd46+-12], %f165;
	ld.global.f32 	%f166, [%rd44+-8];
	ld.global.f32 	%f167, [%rd45+-8];
	ld.global.f32 	%f168, [%rd7];
	mul.f32 	%f169, %f167, %f168;
	sub.f32 	%f170, %f166, %f169;
	div.rn.f32 	%f171, %f170, %f1;
	st.global.f32 	[%rd46+-8], %f171;
	ld.global.f32 	%f172, [%rd44+-4];
	ld.global.f32 	%f173, [%rd45+-4];
	ld.global.f32 	%f174, [%rd7];
	mul.f32 	%f175, %f173, %f174;
	sub.f32 	%f176, %f172, %f175;
	div.rn.f32 	%f177, %f176, %f1;
	st.global.f32 	[%rd46+-4], %f177;
	ld.global.f32 	%f178, [%rd44];
	ld.global.f32 	%f179, [%rd45];
	ld.global.f32 	%f180, [%rd7];
	mul.f32 	%f181, %f179, %f180;
	sub.f32 	%f182, %f178, %f181;
	div.rn.f32 	%f183, %f182, %f1;
	st.global.f32 	[%rd46], %f183;
	ld.global.f32 	%f184, [%rd44+4];
	ld.global.f32 	%f185, [%rd45+4];
	ld.global.f32 	%f186, [%rd7];
	mul.f32 	%f187, %f185, %f186;
	sub.f32 	%f188, %f184, %f187;
	div.rn.f32 	%f189, %f188, %f1;
	st.global.f32 	[%rd46+4], %f189;
	ld.global.f32 	%f190, [%rd44+8];
	ld.global.f32 	%f191, [%rd45+8];
	ld.global.f32 	%f192, [%rd7];
	mul.f32 	%f193, %f191, %f192;
	sub.f32 	%f194, %f190, %f193;
	div.rn.f32 	%f195, %f194, %f1;
	st.global.f32 	[%rd46+8], %f195;
	ld.global.f32 	%f196, [%rd44+12];
	ld.global.f32 	%f197, [%rd45+12];
	ld.global.f32 	%f198, [%rd7];
	mul.f32 	%f199, %f197, %f198;
	sub.f32 	%f200, %f196, %f199;
	div.rn.f32 	%f201, %f200, %f1;
	st.global.f32 	[%rd46+12], %f201;
	add.s32 	%r89, %r89, 8;
	add.s32 	%r88, %r88, 8;
	setp.ne.s32 	%p21, %r89, 0;
	@%p21 bra 	$L__BB0_27;
$L__BB0_28:
	setp.eq.s32 	%p22, %r38, 0;
	@%p22 bra 	$L__BB0_36;
	and.b32  	%r50, %r55, 3;
	setp.lt.u32 	%p23, %r38, 4;
	@%p23 bra 	$L__BB0_31;
	add.s32 	%r70, %r90, %r2;
	mul.wide.s32 	%rd47, %r70, 4;
	add.s64 	%rd48, %rd4, %rd47;
	ld.global.f32 	%f202, [%rd48];
	add.s64 	%rd49, %rd3, %rd47;
	ld.global.f32 	%f203, [%rd49];
	ld.global.f32 	%f204, [%rd7];
	mul.f32 	%f205, %f203, %f204;
	sub.f32 	%f206, %f202, %f205;
	div.rn.f32 	%f207, %f206, %f1;
	add.s64 	%rd50, %rd2, %rd47;
	st.global.f32 	[%rd50], %f207;
	ld.global.f32 	%f208, [%rd48+4];
	ld.global.f32 	%f209, [%rd49+4];
	ld.global.f32 	%f210, [%rd7];
	mul.f32 	%f211, %f209, %f210;
	sub.f32 	%f212, %f208, %f211;
	div.rn.f32 	%f213, %f212, %f1;
	st.global.f32 	[%rd50+4], %f213;
	ld.global.f32 	%f214, [%rd48+8];
	ld.global.f32 	%f215, [%rd49+8];
	ld.global.f32 	%f216, [%rd7];
	mul.f32 	%f217, %f215, %f216;
	sub.f32 	%f218, %f214, %f217;
	div.rn.f32 	%f219, %f218, %f1;
	st.global.f32 	[%rd50+8], %f219;
	ld.global.f32 	%f220, [%rd48+12];
	ld.global.f32 	%f221, [%rd49+12];
	ld.global.f32 	%f222, [%rd7];
	mul.f32 	%f223, %f221, %f222;
	sub.f32 	%f224, %f220, %f223;
	div.rn.f32 	%f225, %f224, %f1;
	st.global.f32 	[%rd50+12], %f225;
	add.s32 	%r90, %r90, 4;
$L__BB0_31:
	setp.eq.s32 	%p24, %r50, 0;
	@%p24 bra 	$L__BB0_36;
	setp.eq.s32 	%p25, %r50, 1;
	@%p25 bra 	$L__BB0_34;
	add.s32 	%r71, %r90, %r2;
	mul.wide.s32 	%rd51, %r71, 4;
	add.s64 	%rd52, %rd4, %rd51;
	ld.global.f32 	%f226, [%rd52];
	add.s64 	%rd53, %rd3, %rd51;
	ld.global.f32 	%f227, [%rd53];
	ld.global.f32 	%f228, [%rd7];
	mul.f32 	%f229, %f227, %f228;
	sub.f32 	%f230, %f226, %f229;
	div.rn.f32 	%f231, %f230, %f1;
	add.s64 	%rd54, %rd2, %rd51;
	st.global.f32 	[%rd54], %f231;
	ld.global.f32 	%f232, [%rd52+4];
	ld.global.f32 	%f233, [%rd53+4];
	ld.global.f32 	%f234, [%rd7];
	mul.f32 	%f235, %f233, %f234;
	sub.f32 	%f236, %f232, %f235;
	div.rn.f32 	%f237, %f236, %f1;
	st.global.f32 	[%rd54+4], %f237;
	add.s32 	%r90, %r90, 2;
$L__BB0_34:
	and.b32  	%r72, %r55, 1;
	setp.eq.b32 	%p26, %r72, 1;
	not.pred 	%p27, %p26;
	@%p27 bra 	$L__BB0_36;
	add.s32 	%r73, %r90, %r2;
	mul.wide.s32 	%rd55, %r73, 4;
	add.s64 	%rd56, %rd4, %rd55;
	ld.global.f32 	%f238, [%rd56];
	add.s64 	%rd57, %rd3, %rd55;
	ld.global.f32 	%f239, [%rd57];
	ld.global.f32 	%f240, [%rd7];
	mul.f32 	%f241, %f239, %f240;
	sub.f32 	%f242, %f238, %f241;
	div.rn.f32 	%f243, %f242, %f1;
	add.s64 	%rd58, %rd2, %rd55;
	st.global.f32 	[%rd58], %f243;
$L__BB0_36:
	ret;

}


// ===== COMPILED SASS (sm_100) =====

	.target	sm_100

	.elftype	@"ET_EXEC"


//--------------------- .note.nv.tkinfo           --------------------------
	.section	.note.nv.tkinfo,"",@"SHT_NOTE"
	.sectionflags	@"SHF_NOTE_NV_TKINFO"
	.tkinfo
        /*0018*/ 	.word	0x00000002
        /*0030*/ 	.string	""
        /*0030*/ 	.string	"ptxas"
        /*0030*/ 	.string	"Cuda compilation tools, release 13.0, V13.0.88"
        /*0030*/ 	.string	"Build cuda_13.0.r13.0/compiler.36424714_0"
        /*0030*/ 	.string	"-arch sm_100 -m 64 "



//--------------------- .note.nv.cuinfo           --------------------------
	.section	.note.nv.cuinfo,"",@"SHT_NOTE"
	.sectionflags	@"SHF_NOTE_NV_CUINFO"
        /*0018*/ 	.short	0x0002
        /*001a*/ 	.short	0x0064
        /*001c*/ 	.short	0x0082
	.zero		2


//--------------------- .nv.info                  --------------------------
	.section	.nv.info,"",@"SHT_CUDA_INFO"
	.align	4


	//----- nvinfo : EIATTR_REGCOUNT
	.align		4
        /*0000*/ 	.byte	0x04, 0x2f
        /*0002*/ 	.short	(.L_1 - .L_0)
	.align		4
.L_0:
        /*0004*/ 	.word	index@(_Z29softmax_scale_backward_kernelPfS_S_S_S_S_iiii)
        /*0008*/ 	.word	0x00000018


	//----- nvinfo : EIATTR_FRAME_SIZE
	.align		4
.L_1:
        /*000c*/ 	.byte	0x04, 0x11
        /*000e*/ 	.short	(.L_3 - .L_2)
	.align		4
.L_2:
        /*0010*/ 	.word	index@($__internal_1_$__cuda_sm3x_div_rn_noftz_f32_slowpath)
        /*0014*/ 	.word	0x00000000


	//----- nvinfo : EIATTR_FRAME_SIZE
	.align		4
.L_3:
        /*0018*/ 	.byte	0x04, 0x11
        /*001a*/ 	.short	(.L_5 - .L_4)
	.align		4
.L_4:
        /*001c*/ 	.word	index@($__internal_0_$__cuda_sm20_sqrt_rn_f32_slowpath)
        /*0020*/ 	.word	0x00000000


	//----- nvinfo : EIATTR_FRAME_SIZE
	.align		4
.L_5:
        /*0024*/ 	.byte	0x04, 0x11
        /*0026*/ 	.short	(.L_7 - .L_6)
	.align		4
.L_6:
        /*0028*/ 	.word	index@(_Z29softmax_scale_backward_kernelPfS_S_S_S_S_iiii)
        /*002c*/ 	.word	0x00000000


	//----- nvinfo : EIATTR_MIN_STACK_SIZE
	.align		4
.L_7:
        /*0030*/ 	.byte	0x04, 0x12
        /*0032*/ 	.short	(.L_9 - .L_8)
	.align		4
.L_8:
        /*0034*/ 	.word	index@(_Z29softmax_scale_backward_kernelPfS_S_S_S_S_iiii)
        /*0038*/ 	.word	0x00000000
.L_9:


//--------------------- .nv.compat                --------------------------
	.section	.nv.compat,"",@"SHT_CUDA_COMPAT_INFO"
	.align	4
        /*0000*/ 	.byte	0x02, 0x09, 0x00, 0x00, 0x02, 0x02, 0x01, 0x00, 0x02, 0x05, 0x05, 0x00, 0x03, 0x07, 0x01, 0x01
        /*0010*/ 	.byte	0x02, 0x03, 0x00, 0x00, 0x02, 0x06, 0x01, 0x00, 0x04, 0x0b, 0x08, 0x00, 0x01, 0x00, 0x00, 0x00
        /*0020*/ 	.byte	0x00, 0x00, 0x00, 0x00


//--------------------- .nv.info._Z29softmax_scale_backward_kernelPfS_S_S_S_S_iiii --------------------------
	.section	.nv.info._Z29softmax_scale_backward_kernelPfS_S_S_S_S_iiii,"",@"SHT_CUDA_INFO"
	.sectionflags	@""
	.align	4


	//----- nvinfo : EIATTR_CUDA_API_VERSION
	.align		4
        /*0000*/ 	.byte	0x04, 0x37
        /*0002*/ 	.short	(.L_11 - .L_10)
.L_10:
        /*0004*/ 	.word	0x00000082


	//----- nvinfo : EIATTR_KPARAM_INFO
	.align		4
.L_11:
        /*0008*/ 	.byte	0x04, 0x17
        /*000a*/ 	.short	(.L_13 - .L_12)
.L_12:
        /*000c*/ 	.word	0x00000000
        /*0010*/ 	.short	0x0009
        /*0012*/ 	.short	0x003c
        /*0014*/ 	.byte	0x00, 0xf0, 0x11, 0x00


	//----- nvinfo : EIATTR_KPARAM_INFO
	.align		4
.L_13:
        /*0018*/ 	.byte	0x04, 0x17
        /*001a*/ 	.short	(.L_15 - .L_14)
.L_14:
        /*001c*/ 	.word	0x00000000
        /*0020*/ 	.short	0x0008
        /*0022*/ 	.short	0x0038
        /*0024*/ 	.byte	0x00, 0xf0, 0x11, 0x00


	//----- nvinfo : EIATTR_KPARAM_INFO
	.align		4
.L_15:
        /*0028*/ 	.byte	0x04, 0x17
        /*002a*/ 	.short	(.L_17 - .L_16)
.L_16:
        /*002c*/ 	.word	0x00000000
        /*0030*/ 	.short	0x0007
        /*0032*/ 	.short	0x0034
        /*0034*/ 	.byte	0x00, 0xf0, 0x11, 0x00


	//----- nvinfo : EIATTR_KPARAM_INFO
	.align		4
.L_17:
        /*0038*/ 	.byte	0x04, 0x17
        /*003a*/ 	.short	(.L_19 - .L_18)
.L_18:
        /*003c*/ 	.word	0x00000000
        /*0040*/ 	.short	0x0006
        /*0042*/ 	.short	0x0030
        /*0044*/ 	.byte	0x00, 0xf0, 0x11, 0x00


	//----- nvinfo : EIATTR_KPARAM_INFO
	.align		4
.L_19:
        /*0048*/ 	.byte	0x04, 0x17
        /*004a*/ 	.short	(.L_21 - .L_20)
.L_20:
        /*004c*/ 	.word	0x00000000
        /*0050*/ 	.short	0x0005
        /*0052*/ 	.short	0x0028
        /*0054*/ 	.byte	0x00, 0xf5, 0x21, 0x00


	//----- nvinfo : EIATTR_KPARAM_INFO
	.align		4
.L_21:
        /*0058*/ 	.byte	0x04, 0x17
        /*005a*/ 	.short	(.L_23 - .L_22)
.L_22:
        /*005c*/ 	.word	0x00000000
        /*0060*/ 	.short	0x0004
        /*0062*/ 	.short	0x0020
        /*0064*/ 	.byte	0x00, 0xf5, 0x21, 0x00


	//----- nvinfo : EIATTR_KPARAM_INFO
	.align		4
.L_23:
        /*0068*/ 	.byte	0x04, 0x17
        /*006a*/ 	.short	(.L_25 - .L_24)
.L_24:
        /*006c*/ 	.word	0x00000000
        /*0070*/ 	.short	0x0003
        /*0072*/ 	.short	0x0018
        /*0074*/ 	.byte	0x00, 0xf5, 0x21, 0x00


	//----- nvinfo : EIATTR_KPARAM_INFO
	.align		4
.L_25:
        /*0078*/ 	.byte	0x04, 0x17
        /*007a*/ 	.short	(.L_27 - .L_26)
.L_26:
        /*007c*/ 	.word	0x00000000
        /*0080*/ 	.short	0x0002
        /*0082*/ 	.short	0x0010
        /*0084*/ 	.byte	0x00, 0xf5, 0x21, 0x00


	//----- nvinfo : EIATTR_KPARAM_INFO
	.align		4
.L_27:
        /*0088*/ 	.byte	0x04, 0x17
        /*008a*/ 	.short	(.L_29 - .L_28)
.L_28:
        /*008c*/ 	.word	0x00000000
        /*0090*/ 	.short	0x0001
        /*0092*/ 	.short	0x0008
        /*0094*/ 	.byte	0x00, 0xf5, 0x21, 0x00


	//----- nvinfo : EIATTR_KPARAM_INFO
	.align		4
.L_29:
        /*0098*/ 	.byte	0x04, 0x17
        /*009a*/ 	.short	(.L_31 - .L_30)
.L_30:
        /*009c*/ 	.word	0x00000000
        /*00a0*/ 	.short	0x0000
        /*00a2*/ 	.short	0x0000
        /*00a4*/ 	.byte	0x00, 0xf5, 0x21, 0x00


	//----- nvinfo : EIATTR_SPARSE_MMA_MASK
	.align		4
.L_31:
        /*00a8*/ 	.byte	0x03, 0x50
        /*00aa*/ 	.short	0x0000


	//----- nvinfo : EIATTR_MAXREG_COUNT
	.align		4
        /*00ac*/ 	.byte	0x03, 0x1b
        /*00ae*/ 	.short	0x00ff


	//----- nvinfo : EIATTR_MERCURY_ISA_VERSION
	.align		4
        /*00b0*/ 	.byte	0x03, 0x5f
        /*00b2*/ 	.short	0x0101


	//----- nvinfo : EIATTR_VRC_CTA_INIT_COUNT
	.align		4
        /*00b4*/ 	.byte	0x02, 0x4a
	.zero		1
	.zero		1


	//----- nvinfo : EIATTR_EXIT_INSTR_OFFSETS
	.align		4
        /*00b8*/ 	.byte	0x04, 0x1c
        /*00ba*/ 	.short	(.L_33 - .L_32)


	//   ....[0]....
.L_32:
        /*00bc*/ 	.word	0x00000180


	//   ....[1]....
        /*00c0*/ 	.word	0x00002140


	//   ....[2]....
        /*00c4*/ 	.word	0x000026d0


	//   ....[3]....
        /*00c8*/ 	.word	0x00002a00


	//   ....[4]....
        /*00cc*/ 	.word	0x00002ba0


	//----- nvinfo : EIATTR_CRS_STACK_SIZE
	.align		4
.L_33:
        /*00d0*/ 	.byte	0x04, 0x1e
        /*00d2*/ 	.short	(.L_35 - .L_34)
.L_34:
        /*00d4*/ 	.word	0x00000000


	//----- nvinfo : EIATTR_CBANK_PARAM_SIZE
	.align		4
.L_35:
        /*00d8*/ 	.byte	0x03, 0x19
        /*00da*/ 	.short	0x0040


	//----- nvinfo : EIATTR_PARAM_CBANK
	.align		4
        /*00dc*/ 	.byte	0x04, 0x0a
        /*00de*/ 	.short	(.L_37 - .L_36)
	.align		4
.L_36:
        /*00e0*/ 	.word	index@(.nv.constant0._Z29softmax_scale_backward_kernelPfS_S_S_S_S_iiii)
        /*00e4*/ 	.short	0x0380
        /*00e6*/ 	.short	0x0040


	//----- nvinfo : EIATTR_SW_WAR
	.align		4
.L_37:
        /*00e8*/ 	.byte	0x04, 0x36
        /*00ea*/ 	.short	(.L_39 - .L_38)
.L_38:
        /*00ec*/ 	.word	0x00000008
.L_39:


//--------------------- .nv.callgraph             --------------------------
	.section	.nv.callgraph,"",@"SHT_CUDA_CALLGRAPH"
	.align	4
	.sectionentsize	8
	.align		4
        /*0000*/ 	.word	0x00000000
	.align		4
        /*0004*/ 	.word	0xffffffff
	.align		4
        /*0008*/ 	.word	0x00000000
	.align		4
        /*000c*/ 	.word	0xfffffffe
	.align		4
        /*0010*/ 	.word	0x00000000
	.align		4
        /*0014*/ 	.word	0xfffffffd
	.align		4
        /*0018*/ 	.word	0x00000000
	.align		4
        /*001c*/ 	.word	0xfffffffc


//--------------------- .text._Z29softmax_scale_backward_kernelPfS_S_S_S_S_iiii --------------------------
	.section	.text._Z29softmax_scale_backward_kernelPfS_S_S_S_S_iiii,"ax",@progbits
	.align	128
        .global         _Z29softmax_scale_backward_kernelPfS_S_S_S_S_iiii
        .type           _Z29softmax_scale_backward_kernelPfS_S_S_S_S_iiii,@function
        .size           _Z29softmax_scale_backward_kernelPfS_S_S_S_S_iiii,(.L_x_62 - _Z29softmax_scale_backward_kernelPfS_S_S_S_S_iiii)
        .other          _Z29softmax_scale_backward_kernelPfS_S_S_S_S_iiii,@"STO_CUDA_ENTRY STV_DEFAULT"
_Z29softmax_scale_backward_kernelPfS_S_S_S_S_iiii:
.text._Z29softmax_scale_backward_kernelPfS_S_S_S_S_iiii:
[----:B------:R-:W-:Y:S01]  /*0000*/  LDC R1, c[0x0][0x37c] ;  /* 0x0000df00ff017b82 */ /* 0x000fe20000000800 */
[----:B------:R-:W0:Y:S02]  /*0010*/  LDCU UR4, c[0x0][0x3b4] ;  /* 0x00007680ff0477ac */ /* 0x000e240008000800 */
[----:B0-----:R-:W-:-:S04]  /*0020*/  I2FP.F32.S32 R0, UR4 ;  /* 0x0000000400007c45 */ /* 0x001fc80008201400 */
[----:B------:R-:W-:Y:S01]  /*0030*/  IADD3 R2, PT, PT, R0, -0xd000000, RZ ;  /* 0xf300000000027810 */ /* 0x000fe20007ffe0ff */
[----:B------:R0:W1:Y:S03]  /*0040*/  MUFU.RSQ R3, R0 ;  /* 0x0000000000037308 */ /* 0x0000660000001400 */
[----:B------:R-:W-:-:S13]  /*0050*/  ISETP.GT.U32.AND P0, PT, R2, 0x727fffff, PT ;  /* 0x727fffff0200780c */ /* 0x000fda0003f04070 */
[----:B0-----:R-:W-:Y:S05]  /*0060*/  @!P0 BRA `(.L_x_0) ;  /* 0x0000000000108947 */ /* 0x001fea0003800000 */
[----:B------:R-:W-:-:S07]  /*0070*/  MOV R4, 0x90 ;  /* 0x0000009000047802 */ /* 0x000fce0000000f00 */
[----:B-1----:R-:W-:Y:S05]  /*0080*/  CALL.REL.NOINC `($__internal_0_$__cuda_sm20_sqrt_rn_f32_slowpath) ;  /* 0x0000002800c87944 */ /* 0x002fea0003c00000 */
[----:B------:R-:W-:Y:S01]  /*0090*/  MOV R3, R0 ;  /* 0x0000000000037202 */ /* 0x000fe20000000f00 */
[----:B------:R-:W-:Y:S06]  /*00a0*/  BRA `(.L_x_1) ;  /* 0x0000000000107947 */ /* 0x000fec0003800000 */
.L_x_0:
[----:B-1----:R-:W-:Y:S01]  /*00b0*/  FMUL.FTZ R5, R0, R3 ;  /* 0x0000000300057220 */ /* 0x002fe20000410000 */
[----:B------:R-:W-:-:S03]  /*00c0*/  FMUL.FTZ R3, R3, 0.5 ;  /* 0x3f00000003037820 */ /* 0x000fc60000410000 */
[----:B------:R-:W-:-:S04]  /*00d0*/  FFMA R0, -R5, R5, R0 ;  /* 0x0000000505007223 */ /* 0x000fc80000000100 */
[----:B------:R-:W-:-:S07]  /*00e0*/  FFMA R3, R0, R3, R5 ;  /* 0x0000000300037223 */ /* 0x000fce0000000005 */
.L_x_1:
[----:B------:R-:W0:Y:S01]  /*00f0*/  S2R R0, SR_TID.X ;  /* 0x0000000000007919 */ /* 0x000e220000002100 */
[----:B------:R-:W0:Y:S01]  /*0100*/  S2UR UR4, SR_CTAID.X ;  /* 0x00000000000479c3 */ /* 0x000e220000002500 */
[----:B------:R-:W1:Y:S07]  /*0110*/  LDCU UR5, c[0x0][0x3b0] ;  /* 0x00007600ff0577ac */ /* 0x000e6e0008000800 */
[----:B------:R-:W0:Y:S08]  /*0120*/  LDC R9, c[0x0][0x360] ;  /* 0x0000d800ff097b82 */ /* 0x000e300000000800 */
[----:B------:R-:W1:Y:S01]  /*0130*/  LDC.64 R6, c[0x0][0x3b8] ;  /* 0x0000ee00ff067b82 */ /* 0x000e620000000a00 */
[----:B0-----:R-:W-:-:S02]  /*0140*/  IMAD R9, R9, UR4, R0 ;  /* 0x0000000409097c24 */ /* 0x001fc4000f8e0200 */
[----:B-1----:R-:W-:Y:S01]  /*0150*/  IMAD R0, R7, UR5, RZ ;  /* 0x0000000507007c24 */ /* 0x002fe2000f8e02ff */
[----:B------:R-:W-:-:S04]  /*0160*/  ISETP.GE.AND P0, PT, R6, 0x1, PT ;  /* 0x000000010600780c */ /* 0x000fc80003f06270 */
[----:B------:R-:W-:-:S13]  /*0170*/  ISETP.GE.OR P0, PT, R9, R0, !P0 ;  /* 0x000000000900720c */ /* 0x000fda0004706670 */
[----:B------:R-:W-:Y:S05]  /*0180*/  @P0 EXIT ;  /* 0x000000000000094d */ /* 0x000fea0003800000 */
[C---:B------:R-:W-:Y:S01]  /*0190*/  ISETP.GE.U32.AND P0, PT, R6.reuse, 0x10, PT ;  /* 0x000000100600780c */ /* 0x040fe20003f06070 */
[----:B------:R-:W0:Y:S01]  /*01a0*/  LDCU.64 UR16, c[0x0][0x358] ;  /* 0x00006b00ff1077ac */ /* 0x000e220008000a00 */
[----:B------:R-:W-:Y:S01]  /*01b0*/  LOP3.LUT R14, R6, 0xf, RZ, 0xc0, !PT ;  /* 0x0000000f060e7812 */ /* 0x000fe200078ec0ff */
[----:B------:R-:W-:Y:S02]  /*01c0*/  HFMA2 R5, -RZ, RZ, 0, 0 ;  /* 0x00000000ff057431 */ /* 0x000fe400000001ff */
[----:B------:R-:W-:Y:S01]  /*01d0*/  IMAD R4, R9, R6, RZ ;  /* 0x0000000609047224 */ /* 0x000fe200078e02ff */
[----:B------:R-:W-:-:S07]  /*01e0*/  ISETP.NE.AND P1, PT, R14, RZ, PT ;  /* 0x000000ff0e00720c */ /* 0x000fce0003f25270 */
[----:B------:R-:W-:Y:S06]  /*01f0*/  @!P0 BRA `(.L_x_2) ;  /* 0x00000004006c8947 */ /* 0x000fec0003800000 */
[----:B------:R-:W1:Y:S01]  /*0200*/  LDCU.64 UR8, c[0x0][0x390] ;  /* 0x00007200ff0877ac */ /* 0x000e620008000a00 */
[----:B------:R-:W-:Y:S02]  /*0210*/  LOP3.LUT R5, R6, 0x7ffffff0, RZ, 0xc0, !PT ;  /* 0x7ffffff006057812 */ /* 0x000fe400078ec0ff */
[----:B------:R-:W-:Y:S01]  /*0220*/  MOV R0, R4 ;  /* 0x0000000400007202 */ /* 0x000fe20000000f00 */
[----:B------:R-:W2:Y:S01]  /*0230*/  LDCU.64 UR10, c[0x0][0x388] ;  /* 0x00007100ff0a77ac */ /* 0x000ea20008000a00 */
[----:B------:R-:W-:Y:S01]  /*0240*/  IADD3 R2, PT, PT, -R5, RZ, RZ ;  /* 0x000000ff05027210 */ /* 0x000fe20007ffe1ff */
[----:B------:R-:W-:Y:S01]  /*0250*/  UMOV UR6, 0x20 ;  /* 0x0000002000067882 */ /* 0x000fe20000000000 */
[----:B------:R-:W-:Y:S02]  /*0260*/  UMOV UR7, 0x0 ;  /* 0x0000000000077882 */ /* 0x000fe40000000000 */
[----:B-1----:R-:W-:Y:S02]  /*0270*/  UIMAD.WIDE.U32 UR4, UR8, 0x1, UR6 ;  /* 0x00000001080478a5 */ /* 0x002fe4000f8e0006 */
[----:B--2---:R-:W-:-:S02]  /*0280*/  UIMAD.WIDE.U32 UR6, UR10, 0x1, UR6 ;  /* 0x000000010a0678a5 */ /* 0x004fc4000f8e0006 */
[----:B------:R-:W-:Y:S02]  /*0290*/  UIADD3 UR8, UPT, UPT, UR5, UR9, URZ ;  /* 0x0000000905087290 */ /* 0x000fe4000fffe0ff */
[----:B------:R-:W-:-:S12]  /*02a0*/  UIADD3 UR9, UPT, UPT, UR7, UR11, URZ ;  /* 0x0000000b07097290 */ /* 0x000fd8000fffe0ff */
.L_x_3:
[----:B------:R-:W1:Y:S01]  /*02b0*/  LDC.64 R6, c[0x0][0x380] ;  /* 0x0000e000ff067b82 */ /* 0x000e620000000a00 */
[----:B----4-:R-:W-:Y:S02]  /*02c0*/  MOV R12, UR6 ;  /* 0x00000006000c7c02 */ /* 0x010fe40008000f00 */
[----:B------:R-:W-:Y:S02]  /*02d0*/  MOV R11, UR9 ;  /* 0x00000009000b7c02 */ /* 0x000fe40008000f00 */
[----:B------:R-:W-:Y:S02]  /*02e0*/  MOV R10, R12 ;  /* 0x0000000c000a7202 */ /* 0x000fe40000000f00 */
[----:B------:R-:W-:-:S03]  /*02f0*/  MOV R13, UR7 ;  /* 0x00000007000d7c02 */ /* 0x000fc60008000f00 */
[----:B------:R-:W-:-:S05]  /*0300*/  IMAD.WIDE R10, R0, 0x4, R10 ;  /* 0x00000004000a7825 */ /* 0x000fca00078e020a */
[----:B0-----:R-:W2:Y:S01]  /*0310*/  LDG.E R15, desc[UR16][R10.64+-0x20] ;  /* 0xffffe0100a0f7981 */ /* 0x001ea2000c1e1900 */
[----:B-1----:R-:W-:-:S05]  /*0320*/  IMAD.WIDE R6, R0, 0x4, R6 ;  /* 0x0000000400067825 */ /* 0x002fca00078e0206 */
[----:B------:R-:W2:Y:S01]  /*0330*/  LDG.E R8, desc[UR16][R6.64] ;  /* 0x0000001006087981 */ /* 0x000ea2000c1e1900 */
[----:B------:R-:W-:Y:S02]  /*0340*/  MOV R16, UR4 ;  /* 0x0000000400107c02 */ /* 0x000fe40008000f00 */
[----:B------:R-:W-:Y:S02]  /*0350*/  MOV R13, UR8 ;  /* 0x00000008000d7c02 */ /* 0x000fe40008000f00 */
[----:B------:R-:W-:Y:S02]  /*0360*/  MOV R12, R16 ;  /* 0x00000010000c7202 */ /* 0x000fe40000000f00 */
[----:B------:R-:W-:-:S03]  /*0370*/  MOV R17, UR5 ;  /* 0x0000000500117c02 */ /* 0x000fc60008000f00 */
[----:B------:R-:W-:-:S04]  /*0380*/  IMAD.WIDE R12, R0, 0x4, R12 ;  /* 0x00000004000c7825 */ /* 0x000fc800078e020c */
[----:B--2---:R-:W-:-:S05]  /*0390*/  FMUL R15, R8, R15 ;  /* 0x0000000f080f7220 */ /* 0x004fca0000400000 */
[----:B------:R0:W-:Y:S04]  /*03a0*/  STG.E desc[UR16][R12.64+-0x20], R15 ;  /* 0xffffe00f0c007986 */ /* 0x0001e8000c101910 */
[----:B------:R-:W2:Y:S04]  /*03b0*/  LDG.E R8, desc[UR16][R6.64+0x4] ;  /* 0x0000041006087981 */ /* 0x000ea8000c1e1900 */
[----:B------:R-:W2:Y:S02]  /*03c0*/  LDG.E R17, desc[UR16][R10.64+-0x1c] ;  /* 0xffffe4100a117981 */ /* 0x000ea4000c1e1900 */
[----:B--2---:R-:W-:-:S05]  /*03d0*/  FMUL R17, R8, R17 ;  /* 0x0000001108117220 */ /* 0x004fca0000400000 */
[----:B------:R1:W-:Y:S04]  /*03e0*/  STG.E desc[UR16][R12.64+-0x1c], R17 ;  /* 0xffffe4110c007986 */ /* 0x0003e8000c101910 */
[----:B------:R-:W2:Y:S04]  /*03f0*/  LDG.E R8, desc[UR16][R6.64+0x8] ;  /* 0x0000081006087981 */ /* 0x000ea8000c1e1900 */
[----:B------:R-:W2:Y:S02]  /*0400*/  LDG.E R19, desc[UR16][R10.64+-0x18] ;  /* 0xffffe8100a137981 */ /* 0x000ea4000c1e1900 */
[----:B--2---:R-:W-:-:S05]  /*0410*/  FMUL R19, R8, R19 ;  /* 0x0000001308137220 */ /* 0x004fca0000400000 */
[----:B------:R2:W-:Y:S04]  /*0420*/  STG.E desc[UR16][R12.64+-0x18], R19 ;  /* 0xffffe8130c007986 */ /* 0x0005e8000c101910 */
[----:B------:R-:W3:Y:S04]  /*0430*/  LDG.E R8, desc[UR16][R6.64+0xc] ;  /* 0x00000c1006087981 */ /* 0x000ee8000c1e1900 */
[----:B------:R-:W3:Y:S02]  /*0440*/  LDG.E R21, desc[UR16][R10.64+-0x14] ;  /* 0xffffec100a157981 */ /* 0x000ee4000c1e1900 */
[----:B---3--:R-:W-:-:S05]  /*0450*/  FMUL R21, R8, R21 ;  /* 0x0000001508157220 */ /* 0x008fca0000400000 */
[----:B------:R3:W-:Y:S04]  /*0460*/  STG.E desc[UR16][R12.64+-0x14], R21 ;  /* 0xffffec150c007986 */ /* 0x0007e8000c101910 */
[----:B------:R-:W4:Y:S04]  /*0470*/  LDG.E R8, desc[UR16][R6.64+0x10] ;  /* 0x0000101006087981 */ /* 0x000f28000c1e1900 */
[----:B0-----:R-:W4:Y:S02]  /*0480*/  LDG.E R15, desc[UR16][R10.64+-0x10] ;  /* 0xfffff0100a0f7981 */ /* 0x001f24000c1e1900 */
[----:B----4-:R-:W-:-:S05]  /*0490*/  FMUL R15, R8, R15 ;  /* 0x0000000f080f7220 */ /* 0x010fca0000400000 */
[----:B------:R0:W-:Y:S04]  /*04a0*/  STG.E desc[UR16][R12.64+-0x10], R15 ;  /* 0xfffff00f0c007986 */ /* 0x0001e8000c101910 */
[----:B------:R-:W4:Y:S04]  /*04b0*/  LDG.E R8, desc[UR16][R6.64+0x14] ;  /* 0x0000141006087981 */ /* 0x000f28000c1e1900 */
[----:B-1----:R-:W4:Y:S02]  /*04c0*/  LDG.E R17, desc[UR16][R10.64+-0xc] ;  /* 0xfffff4100a117981 */ /* 0x002f24000c1e1900 */
[----:B----4-:R-:W-:-:S05]  /*04d0*/  FMUL R17, R8, R17 ;  /* 0x0000001108117220 */ /* 0x010fca0000400000 */
[----:B------:R1:W-:Y:S04]  /*04e0*/  STG.E desc[UR16][R12.64+-0xc], R17 ;  /* 0xfffff4110c007986 */ /* 0x0003e8000c101910 */
[----:B------:R-:W4:Y:S04]  /*04f0*/  LDG.E R8, desc[UR16][R6.64+0x18] ;  /* 0x0000181006087981 */ /* 0x000f28000c1e1900 */
[----:B--2---:R-:W4:Y:S02]  /*0500*/  LDG.E R19, desc[UR16][R10.64+-0x8] ;  /* 0xfffff8100a137981 */ /* 0x004f24000c1e1900 */
[----:B----4-:R-:W-:-:S05]  /*0510*/  FMUL R19, R8, R19 ;  /* 0x0000001308137220 */ /* 0x010fca0000400000 */
[----:B------:R2:W-:Y:S04]  /*0520*/  STG.E desc[UR16][R12.64+-0x8], R19 ;  /* 0xfffff8130c007986 */ /* 0x0005e8000c101910 */
[----:B------:R-:W4:Y:S04]  /*0530*/  LDG.E R8, desc[UR16][R6.64+0x1c] ;  /* 0x00001c1006087981 */ /* 0x000f28000c1e1900 */
[----:B---3--:R-:W4:Y:S02]  /*0540*/  LDG.E R21, desc[UR16][R10.64+-0x4] ;  /* 0xfffffc100a157981 */ /* 0x008f24000c1e1900 */
[----:B----4-:R-:W-:-:S05]  /*0550*/  FMUL R21, R8, R21 ;  /* 0x0000001508157220 */ /* 0x010fca0000400000 */
        /* <DEDUP_REMOVED lines=21> */
[----:B------:R-:W5:Y:S04]  /*06b0*/  LDG.E R8, desc[UR16][R6.64+0x34] ;  /* 0x0000341006087981 */ /* 0x000f68000c1e1900 */
[----:B-1----:R-:W5:Y:S02]  /*06c0*/  LDG.E R17, desc[UR16][R10.64+0x14] ;  /* 0x000014100a117981 */ /* 0x002f64000c1e1900 */
[----:B-----5:R-:W-:-:S05]  /*06d0*/  FMUL R17, R8, R17 ;  /* 0x0000001108117220 */ /* 0x020fca0000400000 */
[----:B------:R4:W-:Y:S04]  /*06e0*/  STG.E desc[UR16][R12.64+0x14], R17 ;  /* 0x000014110c007986 */ /* 0x0009e8000c101910 */
[----:B------:R-:W5:Y:S04]  /*06f0*/  LDG.E R8, desc[UR16][R6.64+0x38] ;  /* 0x0000381006087981 */ /* 0x000f68000c1e1900 */
[----:B--2---:R-:W5:Y:S02]  /*0700*/  LDG.E R19, desc[UR16][R10.64+0x18] ;  /* 0x000018100a137981 */ /* 0x004f64000c1e1900 */
[----:B-----5:R-:W-:-:S05]  /*0710*/  FMUL R19, R8, R19 ;  /* 0x0000001308137220 */ /* 0x020fca0000400000 */
[----:B------:R4:W-:Y:S04]  /*0720*/  STG.E desc[UR16][R12.64+0x18], R19 ;  /* 0x000018130c007986 */ /* 0x0009e8000c101910 */
[----:B------:R-:W2:Y:S04]  /*0730*/  LDG.E R8, desc[UR16][R6.64+0x3c] ;  /* 0x00003c1006087981 */ /* 0x000ea8000c1e1900 */
[----:B---3--:R-:W2:Y:S01]  /*0740*/  LDG.E R21, desc[UR16][R10.64+0x1c] ;  /* 0x00001c100a157981 */ /* 0x008ea2000c1e1900 */
[----:B------:R-:W-:-:S04]  /*0750*/  IADD3 R2, PT, PT, R2, 0x10, RZ ;  /* 0x0000001002027810 */ /* 0x000fc80007ffe0ff */
[----:B------:R-:W-:Y:S02]  /*0760*/  ISETP.NE.AND P0, PT, R2, RZ, PT ;  /* 0x000000ff0200720c */ /* 0x000fe40003f05270 */
[----:B------:R-:W-:Y:S01]  /*0770*/  IADD3 R0, PT, PT, R0, 0x10, RZ ;  /* 0x0000001000007810 */ /* 0x000fe20007ffe0ff */
[----:B--2---:R-:W-:-:S05]  /*0780*/  FMUL R21, R8, R21 ;  /* 0x0000001508157220 */ /* 0x004fca0000400000 */
[----:B------:R4:W-:Y:S05]  /*0790*/  STG.E desc[UR16][R12.64+0x1c], R21 ;  /* 0x00001c150c007986 */ /* 0x0009ea000c101910 */
[----:B------:R-:W-:Y:S05]  /*07a0*/  @P0 BRA `(.L_x_3) ;  /* 0xfffffff800c00947 */ /* 0x000fea000383ffff */
.L_x_2:
[----:B------:R-:W-:Y:S05]  /*07b0*/  @!P1 BRA `(.L_x_4) ;  /* 0x00000004006c9947 */ /* 0x000fea0003800000 */
[----:B------:R-:W1:Y:S01]  /*07c0*/  LDCU UR4, c[0x0][0x3b8] ;  /* 0x00007700ff0477ac */ /* 0x000e620008000800 */
[----:B------:R-:W-:Y:S01]  /*07d0*/  ISETP.GE.U32.AND P0, PT, R14, 0x8, PT ;  /* 0x000000080e00780c */ /* 0x000fe20003f06070 */
[----:B-1----:R-:W-:-:S04]  /*07e0*/  ULOP3.LUT UR5, UR4, 0x7, URZ, 0xc0, !UPT ;  /* 0x0000000704057892 */ /* 0x002fc8000f8ec0ff */
[----:B------:R-:W-:-:S08]  /*07f0*/  UISETP.NE.AND UP0, UPT, UR5, URZ, UPT ;  /* 0x000000ff0500728c */ /* 0x000fd0000bf05270 */
[----:B------:R-:W-:Y:S05]  /*0800*/  @!P0 BRA `(.L_x_5) ;  /* 0x0000000000a08947 */ /* 0x000fea0003800000 */
[----:B------:R-:W1:Y:S01]  /*0810*/  LDC.64 R6, c[0x0][0x380] ;  /* 0x0000e000ff067b82 */ /* 0x000e620000000a00 */
[----:B----4-:R-:W-:-:S07]  /*0820*/  IADD3 R15, PT, PT, R4, R5, RZ ;  /* 0x00000005040f7210 */ /* 0x010fce0007ffe0ff */
[----:B------:R-:W2:Y:S08]  /*0830*/  LDC.64 R10, c[0x0][0x388] ;  /* 0x0000e200ff0a7b82 */ /* 0x000eb00000000a00 */
[----:B------:R-:W3:Y:S01]  /*0840*/  LDC.64 R12, c[0x0][0x390] ;  /* 0x0000e400ff0c7b82 */ /* 0x000ee20000000a00 */
[----:B-1----:R-:W-:-:S05]  /*0850*/  IMAD.WIDE R6, R15, 0x4, R6 ;  /* 0x000000040f067825 */ /* 0x002fca00078e0206 */
[----:B0-----:R-:W4:Y:S01]  /*0860*/  LDG.E R0, desc[UR16][R6.64] ;  /* 0x0000001006007981 */ /* 0x001f22000c1e1900 */
[----:B--2---:R-:W-:-:S05]  /*0870*/  IMAD.WIDE R10, R15, 0x4, R10 ;  /* 0x000000040f0a7825 */ /* 0x004fca00078e020a */
[----:B------:R-:W4:Y:S01]  /*0880*/  LDG.E R17, desc[UR16][R10.64] ;  /* 0x000000100a117981 */ /* 0x000f22000c1e1900 */
[----:B---3--:R-:W-:-:S04]  /*0890*/  IMAD.WIDE R12, R15, 0x4, R12 ;  /* 0x000000040f0c7825 */ /* 0x008fc800078e020c */
[----:B----4-:R-:W-:-:S05]  /*08a0*/  FMUL R17, R0, R17 ;  /* 0x0000001100117220 */ /* 0x010fca0000400000 */
        /* <DEDUP_REMOVED lines=25> */
[----:B------:R-:W2:Y:S04]  /*0a40*/  LDG.E R0, desc[UR16][R6.64+0x1c] ;  /* 0x00001c1006007981 */ /* 0x000ea8000c1e1900 */
[----:B---3--:R-:W2:Y:S01]  /*0a50*/  LDG.E R21, desc[UR16][R10.64+0x1c] ;  /* 0x00001c100a157981 */ /* 0x008ea2000c1e1900 */
[----:B------:R-:W-:Y:S01]  /*0a60*/  IADD3 R5, PT, PT, R5, 0x8, RZ ;  /* 0x0000000805057810 */ /* 0x000fe20007ffe0ff */
[----:B--2---:R-:W-:-:S05]  /*0a70*/  FMUL R21, R0, R21 ;  /* 0x0000001500157220 */ /* 0x004fca0000400000 */
[----:B------:R0:W-:Y:S02]  /*0a80*/  STG.E desc[UR16][R12.64+0x1c], R21 ;  /* 0x00001c150c007986 */ /* 0x0001e4000c101910 */
.L_x_5:
[----:B------:R-:W-:Y:S05]  /*0a90*/  BRA.U !UP0, `(.L_x_4) ;  /* 0x0000000108b47547 */ /* 0x000fea000b800000 */
[----:B------:R-:W-:Y:S02]  /*0aa0*/  UISETP.GE.U32.AND UP0, UPT, UR5, 0x4, UPT ;  /* 0x000000040500788c */ /* 0x000fe4000bf06070 */
[----:B------:R-:W-:-:S04]  /*0ab0*/  ULOP3.LUT UR4, UR4, 0x3, URZ, 0xc0, !UPT ;  /* 0x0000000304047892 */ /* 0x000fc8000f8ec0ff */
[----:B------:R-:W-:-:S03]  /*0ac0*/  UISETP.NE.AND UP1, UPT, UR4, URZ, UPT ;  /* 0x000000ff0400728c */ /* 0x000fc6000bf25270 */
[----:B------:R-:W-:Y:S08]  /*0ad0*/  BRA.U !UP0, `(.L_x_6) ;  /* 0x0000000108607547 */ /* 0x000ff0000b800000 */
[----:B------:R-:W1:Y:S01]  /*0ae0*/  LDC.64 R6, c[0x0][0x380] ;  /* 0x0000e000ff067b82 */ /* 0x000e620000000a00 */
[----:B0---4-:R-:W-:-:S07]  /*0af0*/  IADD3 R17, PT, PT, R4, R5, RZ ;  /* 0x0000000504117210 */ /* 0x011fce0007ffe0ff */
[----:B------:R-:W0:Y:S08]  /*0b00*/  LDC.64 R10, c[0x0][0x388] ;  /* 0x0000e200ff0a7b82 */ /* 0x000e300000000a00 */
[----:B------:R-:W2:Y:S01]  /*0b10*/  LDC.64 R12, c[0x0][0x390] ;  /* 0x0000e400ff0c7b82 */ /* 0x000ea20000000a00 */
[----:B-1----:R-:W-:-:S05]  /*0b20*/  IMAD.WIDE R6, R17, 0x4, R6 ;  /* 0x0000000411067825 */ /* 0x002fca00078e0206 */
[----:B------:R-:W3:Y:S01]  /*0b30*/  LDG.E R0, desc[UR16][R6.64] ;  /* 0x0000001006007981 */ /* 0x000ee2000c1e1900 */
[----:B0-----:R-:W-:-:S05]  /*0b40*/  IMAD.WIDE R10, R17, 0x4, R10 ;  /* 0x00000004110a7825 */ /* 0x001fca00078e020a */
[----:B------:R-:W3:Y:S01]  /*0b50*/  LDG.E R15, desc[UR16][R10.64] ;  /* 0x000000100a0f7981 */ /* 0x000ee2000c1e1900 */
[----:B--2---:R-:W-:-:S04]  /*0b60*/  IMAD.WIDE R12, R17, 0x4, R12 ;  /* 0x00000004110c7825 */ /* 0x004fc800078e020c */
[----:B---3--:R-:W-:-:S05]  /*0b70*/  FMUL R15, R0, R15 ;  /* 0x0000000f000f7220 */ /* 0x008fca0000400000 */
        /* <DEDUP_REMOVED lines=9> */
[----:B------:R-:W2:Y:S04]  /*0c10*/  LDG.E R0, desc[UR16][R6.64+0xc] ;  /* 0x00000c1006007981 */ /* 0x000ea8000c1e1900 */
[----:B------:R-:W2:Y:S01]  /*0c20*/  LDG.E R21, desc[UR16][R10.64+0xc] ;  /* 0x00000c100a157981 */ /* 0x000ea2000c1e1900 */
[----:B------:R-:W-:Y:S01]  /*0c30*/  IADD3 R5, PT, PT, R5, 0x4, RZ ;  /* 0x0000000405057810 */ /* 0x000fe20007ffe0ff */
[----:B--2---:R-:W-:-:S05]  /*0c40*/  FMUL R21, R0, R21 ;  /* 0x0000001500157220 */ /* 0x004fca0000400000 */
[----:B------:R1:W-:Y:S02]  /*0c50*/  STG.E desc[UR16][R12.64+0xc], R21 ;  /* 0x00000c150c007986 */ /* 0x0003e4000c101910 */
.L_x_6:
[----:B------:R-:W-:Y:S05]  /*0c60*/  BRA.U !UP1, `(.L_x_4) ;  /* 0x0000000109407547 */ /* 0x000fea000b800000 */
[----:B------:R-:W2:Y:S01]  /*0c70*/  LDC.64 R6, c[0x0][0x390] ;  /* 0x0000e400ff067b82 */ /* 0x000ea20000000a00 */
[----:B------:R-:W-:Y:S01]  /*0c80*/  IADD3 R5, PT, PT, R4, R5, RZ ;  /* 0x0000000504057210 */ /* 0x000fe20007ffe0ff */
[----:B------:R-:W-:-:S06]  /*0c90*/  UIADD3 UR4, UPT, UPT, -UR4, URZ, URZ ;  /* 0x000000ff04047290 */ /* 0x000fcc000fffe1ff */
[----:B------:R-:W3:Y:S08]  /*0ca0*/  LDC.64 R10, c[0x0][0x380] ;  /* 0x0000e000ff0a7b82 */ /* 0x000ef00000000a00 */
[----:B01--4-:R-:W0:Y:S02]  /*0cb0*/  LDC.64 R12, c[0x0][0x388] ;  /* 0x0000e200ff0c7b82 */ /* 0x013e240000000a00 */
.L_x_7:
[----:B0-----:R-:W-:-:S04]  /*0cc0*/  IMAD.WIDE R18, R5, 0x4, R12 ;  /* 0x0000000405127825 */ /* 0x001fc800078e020c */
[C---:B---3--:R-:W-:Y:S02]  /*0cd0*/  IMAD.WIDE R20, R5.reuse, 0x4, R10 ;  /* 0x0000000405147825 */ /* 0x048fe400078e020a */
[----:B------:R-:W3:Y:S04]  /*0ce0*/  LDG.E R19, desc[UR16][R18.64] ;  /* 0x0000001012137981 */ /* 0x000ee8000c1e1900 */
[----:B------:R-:W3:Y:S01]  /*0cf0*/  LDG.E R20, desc[UR16][R20.64] ;  /* 0x0000001014147981 */ /* 0x000ee2000c1e1900 */
[C---:B--2---:R-:W-:Y:S01]  /*0d00*/  IMAD.WIDE R16, R5.reuse, 0x4, R6 ;  /* 0x0000000405107825 */ /* 0x044fe200078e0206 */
[----:B------:R-:W-:Y:S01]  /*0d10*/  UIADD3 UR4, UPT, UPT, UR4, 0x1, URZ ;  /* 0x0000000104047890 */ /* 0x000fe2000fffe0ff */
[----:B------:R-:W-:-:S03]  /*0d20*/  IADD3 R5, PT, PT, R5, 0x1, RZ ;  /* 0x0000000105057810 */ /* 0x000fc60007ffe0ff */
[----:B------:R-:W-:Y:S01]  /*0d30*/  UISETP.NE.AND UP0, UPT, UR4, URZ, UPT ;  /* 0x000000ff0400728c */ /* 0x000fe2000bf05270 */
[----:B---3--:R-:W-:-:S05]  /*0d40*/  FMUL R15, R20, R19 ;  /* 0x00000013140f7220 */ /* 0x008fca0000400000 */
[----:B------:R0:W-:Y:S03]  /*0d50*/  STG.E desc[UR16][R16.64], R15 ;  /* 0x0000000f10007986 */ /* 0x0001e6000c101910 */
[----:B------:R-:W-:Y:S05]  /*0d60*/  BRA.U UP0, `(.L_x_7) ;  /* 0xfffffffd00d47547 */ /* 0x000fea000b83ffff */
.L_x_4:
[----:B------:R-:W2:Y:S01]  /*0d70*/  LDC.64 R6, c[0x0][0x398] ;  /* 0x0000e600ff067b82 */ /* 0x000ea20000000a00 */
[----:B------:R-:W3:Y:S01]  /*0d80*/  LDCU UR5, c[0x0][0x3b8] ;  /* 0x00007700ff0577ac */ /* 0x000ee20008000800 */
[----:B--2---:R-:W-:-:S05]  /*0d90*/  IMAD.WIDE R8, R9, 0x4, R6 ;  /* 0x0000000409087825 */ /* 0x004fca00078e0206 */
[----:B0-----:R0:W5:Y:S01]  /*0da0*/  LDG.E R5, desc[UR16][R8.64] ;  /* 0x0000001008057981 */ /* 0x001162000c1e1900 */
[----:B---3--:R-:W-:Y:S01]  /*0db0*/  UISETP.GE.U32.AND UP0, UPT, UR5, 0x10, UPT ;  /* 0x000000100500788c */ /* 0x008fe2000bf06070 */
[----:B------:R-:W-:Y:S01]  /*0dc0*/  ISETP.NE.AND P0, PT, R14, RZ, PT ;  /* 0x000000ff0e00720c */ /* 0x000fe20003f05270 */
[----:B------:R-:W-:-:S07]  /*0dd0*/  UMOV UR4, URZ ;  /* 0x000000ff00047c82 */ /* 0x000fce0008000000 */
[----:B0-----:R-:W-:Y:S05]  /*0de0*/  BRA.U !UP0, `(.L_x_8) ;  /* 0x0000000108f47547 */ /* 0x001fea000b800000 */
[----:B------:R-:W0:Y:S01]  /*0df0*/  LDCU.64 UR6, c[0x0][0x390] ;  /* 0x00007200ff0677ac */ /* 0x000e220008000a00 */
[----:B------:R-:W-:Y:S01]  /*0e00*/  MOV R0, R4 ;  /* 0x0000000400007202 */ /* 0x000fe20000000f00 */
[----:B------:R-:W-:-:S04]  /*0e10*/  ULOP3.LUT UR4, UR5, 0x7ffffff0, URZ, 0xc0, !UPT ;  /* 0x7ffffff005047892 */ /* 0x000fc8000f8ec0ff */
[----:B------:R-:W-:Y:S02]  /*0e20*/  UIADD3 UR8, UPT, UPT, -UR4, URZ, URZ ;  /* 0x000000ff04087290 */ /* 0x000fe4000fffe1ff */
[----:B0-----:R-:W-:-:S04]  /*0e30*/  UIADD3 UR5, UP0, UPT, UR6, 0x20, URZ ;  /* 0x0000002006057890 */ /* 0x001fc8000ff1e0ff */
[----:B------:R-:W-:-:S12]  /*0e40*/  UIADD3.X UR6, UPT, UPT, URZ, UR7, URZ, UP0, !UPT ;  /* 0x00000007ff067290 */ /* 0x000fd800087fe4ff */
.L_x_9:
[----:B------:R-:W-:Y:S02]  /*0e50*/  MOV R6, UR5 ;  /* 0x0000000500067c02 */ /* 0x000fe40008000f00 */
[----:B------:R-:W-:-:S03]  /*0e60*/  MOV R7, UR6 ;  /* 0x0000000600077c02 */ /* 0x000fc60008000f00 */
[----:B------:R-:W-:-:S05]  /*0e70*/  IMAD.WIDE R6, R0, 0x4, R6 ;  /* 0x0000000400067825 */ /* 0x000fca00078e0206 */
[----:B--2---:R-:W2:Y:S02]  /*0e80*/  LDG.E R2, desc[UR16][R6.64+-0x20] ;  /* 0xffffe01006027981 */ /* 0x004ea4000c1e1900 */
[----:B--2--5:R-:W-:-:S05]  /*0e90*/  FADD R5, R2, R5 ;  /* 0x0000000502057221 */ /* 0x024fca0000000000 */
[----:B------:R0:W-:Y:S04]  /*0ea0*/  STG.E desc[UR16][R8.64], R5 ;  /* 0x0000000508007986 */ /* 0x0001e8000c101910 */
[----:B------:R-:W2:Y:S02]  /*0eb0*/  LDG.E R2, desc[UR16][R6.64+-0x1c] ;  /* 0xffffe41006027981 */ /* 0x000ea4000c1e1900 */
[----:B--2---:R-:W-:-:S05]  /*0ec0*/  FADD R11, R5, R2 ;  /* 0x00000002050b7221 */ /* 0x004fca0000000000 */
[----:B------:R2:W-:Y:S04]  /*0ed0*/  STG.E desc[UR16][R8.64], R11 ;  /* 0x0000000b08007986 */ /* 0x0005e8000c101910 */
[----:B------:R-:W1:Y:S02]  /*0ee0*/  LDG.E R2, desc[UR16][R6.64+-0x18] ;  /* 0xffffe81006027981 */ /* 0x000e64000c1e1900 */
[----:B-1--4-:R-:W-:-:S05]  /*0ef0*/  FADD R13, R11, R2 ;  /* 0x000000020b0d7221 */ /* 0x012fca0000000000 */
[----:B------:R1:W-:Y:S04]  /*0f00*/  STG.E desc[UR16][R8.64], R13 ;  /* 0x0000000d08007986 */ /* 0x0003e8000c101910 */
[----:B------:R-:W3:Y:S02]  /*0f10*/  LDG.E R2, desc[UR16][R6.64+-0x14] ;  /* 0xffffec1006027981 */ /* 0x000ee4000c1e1900 */
[----:B---3--:R-:W-:-:S05]  /*0f20*/  FADD R15, R13, R2 ;  /* 0x000000020d0f7221 */ /* 0x008fca0000000000 */
[----:B------:R3:W-:Y:S04]  /*0f30*/  STG.E desc[UR16][R8.64], R15 ;  /* 0x0000000f08007986 */ /* 0x0007e8000c101910 */
[----:B------:R-:W0:Y:S02]  /*0f40*/  LDG.E R2, desc[UR16][R6.64+-0x10] ;  /* 0xfffff01006027981 */ /* 0x000e24000c1e1900 */
[----:B0-----:R-:W-:-:S05]  /*0f50*/  FADD R5, R15, R2 ;  /* 0x000000020f057221 */ /* 0x001fca0000000000 */
[----:B------:R0:W-:Y:S04]  /*0f60*/  STG.E desc[UR16][R8.64], R5 ;  /* 0x0000000508007986 */ /* 0x0001e8000c101910 */
[----:B------:R-:W2:Y:S02]  /*0f70*/  LDG.E R2, desc[UR16][R6.64+-0xc] ;  /* 0xfffff41006027981 */ /* 0x000ea4000c1e1900 */
[----:B--2---:R-:W-:-:S05]  /*0f80*/  FADD R11, R5, R2 ;  /* 0x00000002050b7221 */ /* 0x004fca0000000000 */
[----:B------:R2:W-:Y:S04]  /*0f90*/  STG.E desc[UR16][R8.64], R11 ;  /* 0x0000000b08007986 */ /* 0x0005e8000c101910 */
[----:B------:R-:W1:Y:S02]  /*0fa0*/  LDG.E R2, desc[UR16][R6.64+-0x8] ;  /* 0xfffff81006027981 */ /* 0x000e64000c1e1900 */
[----:B-1----:R-:W-:-:S05]  /*0fb0*/  FADD R13, R11, R2 ;  /* 0x000000020b0d7221 */ /* 0x002fca0000000000 */
[----:B------:R1:W-:Y:S04]  /*0fc0*/  STG.E desc[UR16][R8.64], R13 ;  /* 0x0000000d08007986 */ /* 0x0003e8000c101910 */
[----:B------:R-:W3:Y:S02]  /*0fd0*/  LDG.E R2, desc[UR16][R6.64+-0x4] ;  /* 0xfffffc1006027981 */ /* 0x000ee4000c1e1900 */
[----:B---3--:R-:W-:-:S05]  /*0fe0*/  FADD R15, R13, R2 ;  /* 0x000000020d0f7221 */ /* 0x008fca0000000000 */
[----:B------:R3:W-:Y:S04]  /*0ff0*/  STG.E desc[UR16][R8.64], R15 ;  /* 0x0000000f08007986 */ /* 0x0007e8000c101910 */
[----:B------:R-:W0:Y:S02]  /*1000*/  LDG.E R2, desc[UR16][R6.64] ;  /* 0x0000001006027981 */ /* 0x000e24000c1e1900 */
[----:B0-----:R-:W-:-:S05]  /*1010*/  FADD R5, R15, R2 ;  /* 0x000000020f057221 */ /* 0x001fca0000000000 */
[----:B------:R-:W-:Y:S04]  /*1020*/  STG.E desc[UR16][R8.64], R5 ;  /* 0x0000000508007986 */ /* 0x000fe8000c101910 */
        /* <DEDUP_REMOVED lines=9> */
[----:B------:R-:W3:Y:S02]  /*10c0*/  LDG.E R2, desc[UR16][R6.64+0x10] ;  /* 0x0000101006027981 */ /* 0x000ee4000c1e1900 */
[----:B---3--:R-:W-:-:S05]  /*10d0*/  FADD R17, R15, R2 ;  /* 0x000000020f117221 */ /* 0x008fca0000000000 */
[----:B------:R2:W-:Y:S04]  /*10e0*/  STG.E desc[UR16][R8.64], R17 ;  /* 0x0000001108007986 */ /* 0x0005e8000c101910 */
[----:B------:R-:W0:Y:S02]  /*10f0*/  LDG.E R2, desc[UR16][R6.64+0x14] ;  /* 0x0000141006027981 */ /* 0x000e24000c1e1900 */
[----:B0-----:R-:W-:-:S05]  /*1100*/  FADD R11, R17, R2 ;  /* 0x00000002110b7221 */ /* 0x001fca0000000000 */
[----:B------:R2:W-:Y:S04]  /*1110*/  STG.E desc[UR16][R8.64], R11 ;  /* 0x0000000b08007986 */ /* 0x0005e8000c101910 */
[----:B------:R-:W1:Y:S02]  /*1120*/  LDG.E R2, desc[UR16][R6.64+0x18] ;  /* 0x0000181006027981 */ /* 0x000e64000c1e1900 */
[----:B-1----:R-:W-:-:S05]  /*1130*/  FADD R13, R11, R2 ;  /* 0x000000020b0d7221 */ /* 0x002fca0000000000 */
[----:B------:R2:W-:Y:S04]  /*1140*/  STG.E desc[UR16][R8.64], R13 ;  /* 0x0000000d08007986 */ /* 0x0005e8000c101910 */
[----:B------:R-:W3:Y:S01]  /*1150*/  LDG.E R2, desc[UR16][R6.64+0x1c] ;  /* 0x00001c1006027981 */ /* 0x000ee2000c1e1900 */
[----:B------:R-:W-:Y:S01]  /*1160*/  UIADD3 UR8, UPT, UPT, UR8, 0x10, URZ ;  /* 0x0000001008087890 */ /* 0x000fe2000fffe0ff */
[----:B------:R-:W-:-:S03]  /*1170*/  IADD3 R0, PT, PT, R0, 0x10, RZ ;  /* 0x0000001000007810 */ /* 0x000fc60007ffe0ff */
[----:B------:R-:W-:Y:S01]  /*1180*/  UISETP.NE.AND UP0, UPT, UR8, URZ, UPT ;  /* 0x000000ff0800728c */ /* 0x000fe2000bf05270 */
[----:B---3--:R-:W-:-:S05]  /*1190*/  FADD R5, R13, R2 ;  /* 0x000000020d057221 */ /* 0x008fca0000000000 */
[----:B------:R2:W-:Y:S03]  /*11a0*/  STG.E desc[UR16][R8.64], R5 ;  /* 0x0000000508007986 */ /* 0x0005e6000c101910 */
[----:B------:R-:W-:Y:S05]  /*11b0*/  BRA.U UP0, `(.L_x_9) ;  /* 0xfffffffd00247547 */ /* 0x000fea000b83ffff */
.L_x_8:
[----:B------:R-:W-:Y:S05]  /*11c0*/  @!P0 BRA `(.L_x_10) ;  /* 0x0000000400088947 */ /* 0x000fea0003800000 */
[----:B------:R-:W0:Y:S01]  /*11d0*/  LDCU UR5, c[0x0][0x3b8] ;  /* 0x00007700ff0577ac */ /* 0x000e220008000800 */
[----:B------:R-:W-:Y:S01]  /*11e0*/  ISETP.GE.U32.AND P0, PT, R14, 0x8, PT ;  /* 0x000000080e00780c */ /* 0x000fe20003f06070 */
[----:B0-----:R-:W-:-:S04]  /*11f0*/  ULOP3.LUT UR6, UR5, 0x7, URZ, 0xc0, !UPT ;  /* 0x0000000705067892 */ /* 0x001fc8000f8ec0ff */
[----:B------:R-:W-:-:S08]  /*1200*/  UISETP.NE.AND UP0, UPT, UR6, URZ, UPT ;  /* 0x000000ff0600728c */ /* 0x000fd0000bf05270 */
[----:B------:R-:W-:Y:S05]  /*1210*/  @!P0 BRA `(.L_x_11) ;  /* 0x0000000000708947 */ /* 0x000fea0003800000 */
[----:B------:R-:W0:Y:S01]  /*1220*/  LDC.64 R6, c[0x0][0x390] ;  /* 0x0000e400ff067b82 */ /* 0x000e220000000a00 */
[----:B--2---:R-:W-:-:S05]  /*1230*/  IADD3 R11, PT, PT, R4, UR4, RZ ;  /* 0x00000004040b7c10 */ /* 0x004fca000fffe0ff */
[----:B0-----:R-:W-:-:S05]  /*1240*/  IMAD.WIDE R6, R11, 0x4, R6 ;  /* 0x000000040b067825 */ /* 0x001fca00078e0206 */
[----:B------:R-:W2:Y:S02]  /*1250*/  LDG.E R0, desc[UR16][R6.64] ;  /* 0x0000001006007981 */ /* 0x000ea4000c1e1900 */
[----:B--2--5:R-:W-:-:S05]  /*1260*/  FADD R5, R5, R0 ;  /* 0x0000000005057221 */ /* 0x024fca0000000000 */
[----:B------:R-:W-:Y:S04]  /*1270*/  STG.E desc[UR16][R8.64], R5 ;  /* 0x0000000508007986 */ /* 0x000fe8000c101910 */
[----:B------:R-:W2:Y:S02]  /*1280*/  LDG.E R0, desc[UR16][R6.64+0x4] ;  /* 0x0000041006007981 */ /* 0x000ea4000c1e1900 */
[----:B--2---:R-:W-:-:S05]  /*1290*/  FADD R11, R5, R0 ;  /* 0x00000000050b7221 */ /* 0x004fca0000000000 */
[----:B------:R0:W-:Y:S04]  /*12a0*/  STG.E desc[UR16][R8.64], R11 ;  /* 0x0000000b08007986 */ /* 0x0001e8000c101910 */
[----:B------:R-:W1:Y:S02]  /*12b0*/  LDG.E R0, desc[UR16][R6.64+0x8] ;  /* 0x0000081006007981 */ /* 0x000e64000c1e1900 */
[----:B-1--4-:R-:W-:-:S05]  /*12c0*/  FADD R13, R11, R0 ;  /* 0x000000000b0d7221 */ /* 0x012fca0000000000 */
[----:B------:R1:W-:Y:S04]  /*12d0*/  STG.E desc[UR16][R8.64], R13 ;  /* 0x0000000d08007986 */ /* 0x0003e8000c101910 */
[----:B------:R-:W2:Y:S02]  /*12e0*/  LDG.E R0, desc[UR16][R6.64+0xc] ;  /* 0x00000c1006007981 */ /* 0x000ea4000c1e1900 */
[----:B--2---:R-:W-:-:S05]  /*12f0*/  FADD R15, R13, R0 ;  /* 0x000000000d0f7221 */ /* 0x004fca0000000000 */
[----:B------:R3:W-:Y:S04]  /*1300*/  STG.E desc[UR16][R8.64], R15 ;  /* 0x0000000f08007986 */ /* 0x0007e8000c101910 */
[----:B------:R-:W2:Y:S02]  /*1310*/  LDG.E R0, desc[UR16][R6.64+0x10] ;  /* 0x0000101006007981 */ /* 0x000ea4000c1e1900 */
[----:B--2---:R-:W-:-:S05]  /*1320*/  FADD R17, R15, R0 ;  /* 0x000000000f117221 */ /* 0x004fca0000000000 */
[----:B------:R3:W-:Y:S04]  /*1330*/  STG.E desc[UR16][R8.64], R17 ;  /* 0x0000001108007986 */ /* 0x0007e8000c101910 */
[----:B------:R-:W0:Y:S02]  /*1340*/  LDG.E R0, desc[UR16][R6.64+0x14] ;  /* 0x0000141006007981 */ /* 0x000e24000c1e1900 */
[----:B0-----:R-:W-:-:S05]  /*1350*/  FADD R11, R17, R0 ;  /* 0x00000000110b7221 */ /* 0x001fca0000000000 */
[----:B------:R3:W-:Y:S04]  /*1360*/  STG.E desc[UR16][R8.64], R11 ;  /* 0x0000000b08007986 */ /* 0x0007e8000c101910 */
[----:B------:R-:W1:Y:S02]  /*1370*/  LDG.E R0, desc[UR16][R6.64+0x18] ;  /* 0x0000181006007981 */ /* 0x000e64000c1e1900 */
[----:B-1----:R-:W-:-:S05]  /*1380*/  FADD R13, R11, R0 ;  /* 0x000000000b0d7221 */ /* 0x002fca0000000000 */
[----:B------:R3:W-:Y:S04]  /*1390*/  STG.E desc[UR16][R8.64], R13 ;  /* 0x0000000d08007986 */ /* 0x0007e8000c101910 */
[----:B------:R-:W2:Y:S01]  /*13a0*/  LDG.E R0, desc[UR16][R6.64+0x1c] ;  /* 0x00001c1006007981 */ /* 0x000ea2000c1e1900 */
[----:B------:R-:W-:Y:S01]  /*13b0*/  UIADD3 UR4, UPT, UPT, UR4, 0x8, URZ ;  /* 0x0000000804047890 */ /* 0x000fe2000fffe0ff */
[----:B--2---:R-:W-:-:S05]  /*13c0*/  FADD R5, R13, R0 ;  /* 0x000000000d057221 */ /* 0x004fca0000000000 */
[----:B------:R3:W-:Y:S06]  /*13d0*/  STG.E desc[UR16][R8.64], R5 ;  /* 0x0000000508007986 */ /* 0x0007ec000c101910 */
.L_x_11:
[----:B------:R-:W-:Y:S05]  /*13e0*/  BRA.U !UP0, `(.L_x_10) ;  /* 0x0000000108807547 */ /* 0x000fea000b800000 */
[----:B------:R-:W-:Y:S02]  /*13f0*/  UISETP.GE.U32.AND UP0, UPT, UR6, 0x4, UPT ;  /* 0x000000040600788c */ /* 0x000fe4000bf06070 */
[----:B------:R-:W-:-:S04]  /*1400*/  ULOP3.LUT UR5, UR5, 0x3, URZ, 0xc0, !UPT ;  /* 0x0000000305057892 */ /* 0x000fc8000f8ec0ff */
[----:B------:R-:W-:-:S03]  /*1410*/  UISETP.NE.AND UP1, UPT, UR5, URZ, UPT ;  /* 0x000000ff0500728c */ /* 0x000fc6000bf25270 */
[----:B------:R-:W-:Y:S08]  /*1420*/  BRA.U !UP0, `(.L_x_12) ;  /* 0x0000000108407547 */ /* 0x000ff0000b800000 */
[----:B------:R-:W0:Y:S01]  /*1430*/  LDC.64 R6, c[0x0][0x390] ;  /* 0x0000e400ff067b82 */ /* 0x000e220000000a00 */
[----:B--23--:R-:W-:-:S05]  /*1440*/  IADD3 R11, PT, PT, R4, UR4, RZ ;  /* 0x00000004040b7c10 */ /* 0x00cfca000fffe0ff */
[----:B0-----:R-:W-:-:S05]  /*1450*/  IMAD.WIDE R6, R11, 0x4, R6 ;  /* 0x000000040b067825 */ /* 0x001fca00078e0206 */
[----:B------:R-:W2:Y:S02]  /*1460*/  LDG.E R0, desc[UR16][R6.64] ;  /* 0x0000001006007981 */ /* 0x000ea4000c1e1900 */
[----:B--2--5:R-:W-:-:S05]  /*1470*/  FADD R11, R5, R0 ;  /* 0x00000000050b7221 */ /* 0x024fca0000000000 */
[----:B------:R0:W-:Y:S04]  /*1480*/  STG.E desc[UR16][R8.64], R11 ;  /* 0x0000000b08007986 */ /* 0x0001e8000c101910 */
[----:B------:R-:W1:Y:S02]  /*1490*/  LDG.E R0, desc[UR16][R6.64+0x4] ;  /* 0x0000041006007981 */ /* 0x000e64000c1e1900 */
[----:B-1--4-:R-:W-:-:S05]  /*14a0*/  FADD R13, R11, R0 ;  /* 0x000000000b0d7221 */ /* 0x012fca0000000000 */
[----:B------:R0:W-:Y:S04]  /*14b0*/  STG.E desc[UR16][R8.64], R13 ;  /* 0x0000000d08007986 */ /* 0x0001e8000c101910 */
[----:B------:R-:W2:Y:S02]  /*14c0*/  LDG.E R0, desc[UR16][R6.64+0x8] ;  /* 0x0000081006007981 */ /* 0x000ea4000c1e1900 */
[----:B--2---:R-:W-:-:S05]  /*14d0*/  FADD R15, R13, R0 ;  /* 0x000000000d0f7221 */ /* 0x004fca0000000000 */
[----:B------:R0:W-:Y:S04]  /*14e0*/  STG.E desc[UR16][R8.64], R15 ;  /* 0x0000000f08007986 */ /* 0x0001e8000c101910 */
[----:B------:R-:W2:Y:S01]  /*14f0*/  LDG.E R0, desc[UR16][R6.64+0xc] ;  /* 0x00000c1006007981 */ /* 0x000ea2000c1e1900 */
[----:B------:R-:W-:Y:S01]  /*1500*/  UIADD3 UR4, UPT, UPT, UR4, 0x4, URZ ;  /* 0x0000000404047890 */ /* 0x000fe2000fffe0ff */
[----:B--2---:R-:W-:-:S05]  /*1510*/  FADD R5, R15, R0 ;  /* 0x000000000f057221 */ /* 0x004fca0000000000 */
[----:B------:R0:W-:Y:S06]  /*1520*/  STG.E desc[UR16][R8.64], R5 ;  /* 0x0000000508007986 */ /* 0x0001ec000c101910 */
.L_x_12:
[----:B------:R-:W-:Y:S05]  /*1530*/  BRA.U !UP1, `(.L_x_10) ;  /* 0x00000001092c7547 */ /* 0x000fea000b800000 */
[----:B0-23--:R-:W0:Y:S01]  /*1540*/  LDC.64 R10, c[0x0][0x390] ;  /* 0x0000e400ff0a7b82 */ /* 0x00de220000000a00 */
[----:B-1--4-:R-:W-:Y:S01]  /*1550*/  IADD3 R13, PT, PT, R4, UR4, RZ ;  /* 0x00000004040d7c10 */ /* 0x012fe2000fffe0ff */
[----:B------:R-:W-:-:S12]  /*1560*/  UIADD3 UR5, UPT, UPT, -UR5, URZ, URZ ;  /* 0x000000ff05057290 */ /* 0x000fd8000fffe1ff */
.L_x_13:
[----:B0-----:R-:W-:-:S06]  /*1570*/  IMAD.WIDE R6, R13, 0x4, R10 ;  /* 0x000000040d067825 */ /* 0x001fcc00078e020a */
[----:B------:R-:W2:Y:S01]  /*1580*/  LDG.E R6, desc[UR16][R6.64] ;  /* 0x0000001006067981 */ /* 0x000ea2000c1e1900 */
[----:B------:R-:W-:Y:S01]  /*1590*/  UIADD3 UR5, UPT, UPT, UR5, 0x1, URZ ;  /* 0x0000000105057890 */ /* 0x000fe2000fffe0ff */
[----:B------:R-:W-:-:S03]  /*15a0*/  IADD3 R13, PT, PT, R13, 0x1, RZ ;  /* 0x000000010d0d7810 */ /* 0x000fc60007ffe0ff */
[----:B------:R-:W-:Y:S01]  /*15b0*/  UISETP.NE.AND UP0, UPT, UR5, URZ, UPT ;  /* 0x000000ff0500728c */ /* 0x000fe2000bf05270 */
[----:B--2--5:R-:W-:-:S05]  /*15c0*/  FADD R5, R6, R5 ;  /* 0x0000000506057221 */ /* 0x024fca0000000000 */
[----:B------:R0:W-:Y:S03]  /*15d0*/  STG.E desc[UR16][R8.64], R5 ;  /* 0x0000000508007986 */ /* 0x0001e6000c101910 */
[----:B------:R-:W-:Y:S05]  /*15e0*/  BRA.U UP0, `(.L_x_13) ;  /* 0xfffffffd00e07547 */ /* 0x000fea000b83ffff */
.L_x_10:
[----:B------:R-:W1:Y:S01]  /*15f0*/  LDCU UR6, c[0x0][0x3b8] ;  /* 0x00007700ff0677ac */ /* 0x000e620008000800 */
[----:B------:R-:W-:Y:S01]  /*1600*/  UMOV UR4, URZ ;  /* 0x000000ff00047c82 */ /* 0x000fe20008000000 */
[----:B-1----:R-:W-:Y:S02]  /*1610*/  UISETP.GE.U32.AND UP0, UPT, UR6, 0x8, UPT ;  /* 0x000000080600788c */ /* 0x002fe4000bf06070 */
[----:B------:R-:W-:-:S07]  /*1620*/  ULOP3.LUT UR18, UR6, 0x7, URZ, 0xc0, !UPT ;  /* 0x0000000706127892 */ /* 0x000fce000f8ec0ff */
[----:B------:R-:W-:Y:S05]  /*1630*/  BRA.U !UP0, `(.L_x_14) ;  /* 0x0000000908bc7547 */ /* 0x000fea000b800000 */
[----:B------:R-:W1:Y:S01]  /*1640*/  LDCU.64 UR10, c[0x0][0x3a8] ;  /* 0x00007500ff0a77ac */ /* 0x000e620008000a00 */
[----:B------:R-:W-:Y:S01]  /*1650*/  MOV R20, R4 ;  /* 0x0000000400147202 */ /* 0x000fe20000000f00 */
[----:B------:R-:W0:Y:S01]  /*1660*/  LDCU.64 UR12, c[0x0][0x390] ;  /* 0x00007200ff0c77ac */ /* 0x000e220008000a00 */
[----:B------:R-:W2:Y:S01]  /*1670*/  LDCU.64 UR14, c[0x0][0x388] ;  /* 0x00007100ff0e77ac */ /* 0x000ea20008000a00 */
[----:B------:R-:W-:Y:S02]  /*1680*/  ULOP3.LUT UR4, UR6, 0x7ffffff8, URZ, 0xc0, !UPT ;  /* 0x7ffffff806047892 */ /* 0x000fe4000f8ec0ff */
[----:B-1----:R-:W-:Y:S02]  /*1690*/  UIADD3 UR5, UP2, UPT, UR10, 0x10, URZ ;  /* 0x000000100a057890 */ /* 0x002fe4000ff5e0ff */
[----:B0-----:R-:W-:Y:S02]  /*16a0*/  UIADD3 UR9, UP0, UPT, UR12, 0x10, URZ ;  /* 0x000000100c097890 */ /* 0x001fe4000ff1e0ff */
[----:B------:R-:W-:-:S02]  /*16b0*/  UIADD3.X UR6, UPT, UPT, URZ, UR11, URZ, UP2, !UPT ;  /* 0x0000000bff067290 */ /* 0x000fc400097fe4ff */
[----:B--2---:R-:W-:Y:S02]  /*16c0*/  UIADD3 UR7, UP1, UPT, UR14, 0x10, URZ ;  /* 0x000000100e077890 */ /* 0x004fe4000ff3e0ff */
[----:B------:R-:W-:Y:S02]  /*16d0*/  UIADD3.X UR10, UPT, UPT, URZ, UR13, URZ, UP0, !UPT ;  /* 0x0000000dff0a7290 */ /* 0x000fe400087fe4ff */
[----:B------:R-:W-:Y:S02]  /*16e0*/  UIADD3.X UR8, UPT, UPT, URZ, UR15, URZ, UP1, !UPT ;  /* 0x0000000fff087290 */ /* 0x000fe40008ffe4ff */
[----:B------:R-:W-:-:S12]  /*16f0*/  UIADD3 UR11, UPT, UPT, -UR4, URZ, URZ ;  /* 0x000000ff040b7290 */ /* 0x000fd8000fffe1ff */
.L_x_31:
[----:B------:R-:W-:Y:S01]  /*1700*/  MOV R16, UR9 ;  /* 0x0000000900107c02 */ /* 0x000fe20008000f00 */
[----:B------:R-:W2:Y:S01]  /*1710*/  LDG.E R2, desc[UR16][R8.64] ;  /* 0x0000001008027981 */ /* 0x000ea2000c1e1900 */
[----:B---34-:R-:W-:Y:S02]  /*1720*/  MOV R17, UR10 ;  /* 0x0000000a00117c02 */ /* 0x018fe40008000f00 */
[----:B------:R-:W-:Y:S02]  /*1730*/  MOV R14, UR7 ;  /* 0x00000007000e7c02 */ /* 0x000fe40008000f00 */
[----:B------:R-:W-:Y:S01]  /*1740*/  MOV R15, UR8 ;  /* 0x00000008000f7c02 */ /* 0x000fe20008000f00 */
[----:B------:R-:W-:-:S04]  /*1750*/  IMAD.WIDE R16, R20, 0x4, R16 ;  /* 0x0000000414107825 */ /* 0x000fc800078e0210 */
[----:B------:R-:W-:Y:S01]  /*1760*/  IMAD.WIDE R14, R20, 0x4, R14 ;  /* 0x00000004140e7825 */ /* 0x000fe200078e020e */
[----:B-1----:R-:W2:Y:S04]  /*1770*/  LDG.E R0, desc[UR16][R16.64+-0x10] ;  /* 0xfffff01010007981 */ /* 0x002ea8000c1e1900 */
[----:B-----5:R-:W2:Y:S01]  /*1780*/  LDG.E R5, desc[UR16][R14.64+-0x10] ;  /* 0xfffff0100e057981 */ /* 0x020ea2000c1e1900 */
[----:B------:R-:W0:Y:S01]  /*1790*/  MUFU.RCP R6, R3 ;  /* 0x0000000300067308 */ /* 0x000e220000001000 */
[----:B------:R-:W-:Y:S01]  /*17a0*/  UIADD3 UR11, UPT, UPT, UR11, 0x8, URZ ;  /* 0x000000080b0b7890 */ /* 0x000fe2000fffe0ff */
[----:B------:R-:W-:Y:S02]  /*17b0*/  MOV R10, UR5 ;  /* 0x00000005000a7c02 */ /* 0x000fe40008000f00 */
[----:B------:R-:W-:Y:S01]  /*17c0*/  MOV R11, UR6 ;  /* 0x00000006000b7c02 */ /* 0x000fe20008000f00 */
[----:B0-----:R-:W-:-:S04]  /*17d0*/  FFMA R7, R6, -R3, 1 ;  /* 0x3f80000006077423 */ /* 0x001fc80000000803 */
[----:B------:R-:W-:Y:S01]  /*17e0*/  FFMA R7, R6, R7, R6 ;  /* 0x0000000706077223 */ /* 0x000fe20000000006 */
[----:B------:R-:W-:Y:S01]  /*17f0*/  UISETP.NE.AND UP0, UPT, UR11, URZ, UPT ;  /* 0x000000ff0b00728c */ /* 0x000fe2000bf05270 */
[----:B------:R-:W-:Y:S01]  /*1800*/  BSSY.RECONVERGENT B2, `(.L_x_15) ;  /* 0x000000b000027945 */ /* 0x000fe20003800200 */
[----:B------:R-:W-:-:S04]  /*1810*/  IMAD.WIDE R10, R20, 0x4, R10 ;  /* 0x00000004140a7825 */ /* 0x000fc800078e020a */
[----:B--2---:R-:W-:-:S04]  /*1820*/  FFMA R0, -R5, R2, R0 ;  /* 0x0000000205007223 */ /* 0x004fc80000000100 */
[----:B------:R-:W0:Y:S01]  /*1830*/  FCHK P0, R0, R3 ;  /* 0x0000000300007302 */ /* 0x000e220000000000 */
[----:B------:R-:W-:-:S04]  /*1840*/  FFMA R2, R0, R7, RZ ;  /* 0x0000000700027223 */ /* 0x000fc800000000ff */
[----:B------:R-:W-:-:S04]  /*1850*/  FFMA R5, R2, -R3, R0 ;  /* 0x8000000302057223 */ /* 0x000fc80000000000 */
[----:B------:R-:W-:Y:S01]  /*1860*/  FFMA R5, R7, R5, R2 ;  /* 0x0000000507057223 */ /* 0x000fe20000000002 */
[----:B0-----:R-:W-:Y:S06]  /*1870*/  @!P0 BRA `(.L_x_16) ;  /* 0x00000000000c8947 */ /* 0x001fec0003800000 */
[----:B------:R-:W-:-:S07]  /*1880*/  MOV R2, 0x18a0 ;  /* 0x000018a000027802 */ /* 0x000fce0000000f00 */
[----:B------:R-:W-:Y:S05]  /*1890*/  CALL.REL.NOINC `($__internal_1_$__cuda_sm3x_div_rn_noftz_f32_slowpath) ;  /* 0x0000001400247944 */ /* 0x000fea0003c00000 */
[----:B------:R-:W-:-:S07]  /*18a0*/  MOV R5, R0 ;  /* 0x0000000000057202 */ /* 0x000fce0000000f00 */
.L_x_16:
[----:B------:R-:W-:Y:S05]  /*18b0*/  BSYNC.RECONVERGENT B2 ;  /* 0x0000000000027941 */ /* 0x000fea0003800200 */
.L_x_15:
[----:B------:R0:W-:Y:S04]  /*18c0*/  STG.E desc[UR16][R10.64+-0x10], R5 ;  /* 0xfffff0050a007986 */ /* 0x0001e8000c101910 */
[----:B------:R-:W2:Y:S04]  /*18d0*/  LDG.E R0, desc[UR16][R16.64+-0xc] ;  /* 0xfffff41010007981 */ /* 0x000ea8000c1e1900 */
[----:B------:R-:W2:Y:S04]  /*18e0*/  LDG.E R7, desc[UR16][R14.64+-0xc] ;  /* 0xfffff4100e077981 */ /* 0x000ea8000c1e1900 */
[----:B------:R-:W2:Y:S01]  /*18f0*/  LDG.E R2, desc[UR16][R8.64] ;  /* 0x0000001008027981 */ /* 0x000ea2000c1e1900 */
[----:B------:R-:W1:Y:S01]  /*1900*/  MUFU.RCP R6, R3 ;  /* 0x0000000300067308 */ /* 0x000e620000001000 */
[----:B------:R-:W-:Y:S01]  /*1910*/  BSSY.RECONVERGENT B2, `(.L_x_17) ;  /* 0x000000d000027945 */ /* 0x000fe20003800200 */
[----:B-1----:R-:W-:Y:S01]  /*1920*/  FFMA R19, R6, -R3, 1 ;  /* 0x3f80000006137423 */ /* 0x002fe20000000803 */
[----:B--2---:R-:W-:-:S03]  /*1930*/  FFMA R13, -R7, R2, R0 ;  /* 0x00000002070d7223 */ /* 0x004fc60000000100 */
[----:B------:R-:W-:Y:S02]  /*1940*/  FFMA R0, R6, R19, R6 ;  /* 0x0000001306007223 */ /* 0x000fe40000000006 */
[----:B------:R-:W1:Y:S02]  /*1950*/  FCHK P0, R13, R3 ;  /* 0x000000030d007302 */ /* 0x000e640000000000 */
[----:B------:R-:W-:-:S04]  /*1960*/  FFMA R2, R0, R13, RZ ;  /* 0x0000000d00027223 */ /* 0x000fc800000000ff */
[----:B------:R-:W-:-:S04]  /*1970*/  FFMA R7, R2, -R3, R13 ;  /* 0x8000000302077223 */ /* 0x000fc8000000000d */
[----:B------:R-:W-:Y:S01]  /*1980*/  FFMA R7, R0, R7, R2 ;  /* 0x0000000700077223 */ /* 0x000fe20000000002 */
[----:B01----:R-:W-:Y:S06]  /*1990*/  @!P0 BRA `(.L_x_18) ;  /* 0x0000000000108947 */ /* 0x003fec0003800000 */
[----:B------:R-:W-:Y:S02]  /*19a0*/  MOV R0, R13 ;  /* 0x0000000d00007202 */ /* 0x000fe40000000f00 */
[----:B------:R-:W-:-:S07]  /*19b0*/  MOV R2, 0x19d0 ;  /* 0x000019d000027802 */ /* 0x000fce0000000f00 */
[----:B------:R-:W-:Y:S05]  /*19c0*/  CALL.REL.NOINC `($__internal_1_$__cuda_sm3x_div_rn_noftz_f32_slowpath) ;  /* 0x0000001000d87944 */ /* 0x000fea0003c00000 */
[----:B------:R-:W-:-:S07]  /*19d0*/  MOV R7, R0 ;  /* 0x0000000000077202 */ /* 0x000fce0000000f00 */
.L_x_18:
[----:B------:R-:W-:Y:S05]  /*19e0*/  BSYNC.RECONVERGENT B2 ;  /* 0x0000000000027941 */ /* 0x000fea0003800200 */
.L_x_17:
        /* <DEDUP_REMOVED lines=18> */
.L_x_20:
[----:B------:R-:W-:Y:S05]  /*1b10*/  BSYNC.RECONVERGENT B2 ;  /* 0x0000000000027941 */ /* 0x000fea0003800200 */
.L_x_19:
        /* <DEDUP_REMOVED lines=18> */
.L_x_22:
[----:B------:R-:W-:Y:S05]  /*1c40*/  BSYNC.RECONVERGENT B2 ;  /* 0x0000000000027941 */ /* 0x000fea0003800200 */
.L_x_21:
        /* <DEDUP_REMOVED lines=18> */
.L_x_24:
[----:B------:R-:W-:Y:S05]  /*1d70*/  BSYNC.RECONVERGENT B2 ;  /* 0x0000000000027941 */ /* 0x000fea0003800200 */
.L_x_23:
        /* <DEDUP_REMOVED lines=18> */
.L_x_26:
[----:B------:R-:W-:Y:S05]  /*1ea0*/  BSYNC.RECONVERGENT B2 ;  /* 0x0000000000027941 */ /* 0x000fea0003800200 */
.L_x_25:
        /* <DEDUP_REMOVED lines=18> */
.L_x_28:
[----:B------:R-:W-:Y:S05]  /*1fd0*/  BSYNC.RECONVERGENT B2 ;  /* 0x0000000000027941 */ /* 0x000fea0003800200 */
.L_x_27:
        /* <DEDUP_REMOVED lines=17> */
.L_x_30:
[----:B------:R-:W-:Y:S05]  /*20f0*/  BSYNC.RECONVERGENT B2 ;  /* 0x0000000000027941 */ /* 0x000fea0003800200 */
.L_x_29:
[----:B------:R1:W-:Y:S01]  /*2100*/  STG.E desc[UR16][R10.64+0xc], R0 ;  /* 0x00000c000a007986 */ /* 0x0003e2000c101910 */
[----:B------:R-:W-:Y:S01]  /*2110*/  IADD3 R20, PT, PT, R20, 0x8, RZ ;  /* 0x0000000814147810 */ /* 0x000fe20007ffe0ff */
[----:B------:R-:W-:Y:S06]  /*2120*/  BRA.U UP0, `(.L_x_31) ;  /* 0xfffffff500747547 */ /* 0x000fec000b83ffff */
.L_x_14:
[----:B------:R-:W-:-:S13]  /*2130*/  ISETP.NE.AND P0, PT, RZ, UR18, PT ;  /* 0x00000012ff007c0c */ /* 0x000fda000bf05270 */
[----:B------:R-:W-:Y:S05]  /*2140*/  @!P0 EXIT ;  /* 0x000000000000894d */ /* 0x000fea0003800000 */
[----:B------:R-:W0:Y:S01]  /*2150*/  LDCU UR5, c[0x0][0x3b8] ;  /* 0x00007700ff0577ac */ /* 0x000e220008000800 */
[----:B------:R-:W-:Y:S02]  /*2160*/  UISETP.GE.U32.AND UP0, UPT, UR18, 0x4, UPT ;  /* 0x000000041200788c */ /* 0x000fe4000bf06070 */
[----:B0-----:R-:W-:-:S07]  /*2170*/  ULOP3.LUT UR5, UR5, 0x3, URZ, 0xc0, !UPT ;  /* 0x0000000305057892 */ /* 0x001fce000f8ec0ff */
[----:B------:R-:W-:Y:S05]  /*2180*/  BRA.U !UP0, `(.L_x_32) ;  /* 0x00000005084c7547 */ /* 0x000fea000b800000 */
[----:B--234-:R-:W0:Y:S01]  /*2190*/  LDC.64 R16, c[0x0][0x390] ;  /* 0x0000e400ff107b82 */ /* 0x01ce220000000a00 */
[----:B------:R-:W-:Y:S01]  /*21a0*/  IADD3 R14, PT, PT, R4, UR4, RZ ;  /* 0x00000004040e7c10 */ /* 0x000fe2000fffe0ff */
[----:B------:R-:W2:Y:S06]  /*21b0*/  LDG.E R2, desc[UR16][R8.64] ;  /* 0x0000001008027981 */ /* 0x000eac000c1e1900 */
[----:B-1----:R-:W1:Y:S01]  /*21c0*/  LDC.64 R10, c[0x0][0x388] ;  /* 0x0000e200ff0a7b82 */ /* 0x002e620000000a00 */
[----:B0-----:R-:W-:-:S05]  /*21d0*/  IMAD.WIDE R16, R14, 0x4, R16 ;  /* 0x000000040e107825 */ /* 0x001fca00078e0210 */
[----:B------:R-:W2:Y:S01]  /*21e0*/  LDG.E R0, desc[UR16][R16.64] ;  /* 0x0000001010007981 */ /* 0x000ea2000c1e1900 */
[----:B-1----:R-:W-:-:S05]  /*21f0*/  IMAD.WIDE R10, R14, 0x4, R10 ;  /* 0x000000040e0a7825 */ /* 0x002fca00078e020a */
[----:B-----5:R-:W2:Y:S01]  /*2200*/  LDG.E R5, desc[UR16][R10.64] ;  /* 0x000000100a057981 */ /* 0x020ea2000c1e1900 */
[----:B------:R-:W0:Y:S01]  /*2210*/  MUFU.RCP R6, R3 ;  /* 0x0000000300067308 */ /* 0x000e220000001000 */
[----:B------:R-:W-:Y:S01]  /*2220*/  BSSY.RECONVERGENT B2, `(.L_x_33) ;  /* 0x000000d000027945 */ /* 0x000fe20003800200 */
[----:B0-----:R-:W-:Y:S01]  /*2230*/  FFMA R13, R6, -R3, 1 ;  /* 0x3f800000060d7423 */ /* 0x001fe20000000803 */
[----:B--2---:R-:W-:-:S05]  /*2240*/  FFMA R7, -R5, R2, R0 ;  /* 0x0000000205077223 */ /* 0x004fca0000000100 */
[----:B------:R-:W0:Y:S01]  /*2250*/  FCHK P0, R7, R3 ;  /* 0x0000000307007302 */ /* 0x000e220000000000 */
[----:B------:R-:W-:-:S04]  /*2260*/  FFMA R0, R6, R13, R6 ;  /* 0x0000000d06007223 */ /* 0x000fc80000000006 */
[----:B------:R-:W-:-:S04]  /*2270*/  FFMA R2, R0, R7, RZ ;  /* 0x0000000700027223 */ /* 0x000fc800000000ff */
[----:B------:R-:W-:-:S04]  /*2280*/  FFMA R5, R2, -R3, R7 ;  /* 0x8000000302057223 */ /* 0x000fc80000000007 */
[----:B------:R-:W-:Y:S01]  /*2290*/  FFMA R5, R0, R5, R2 ;  /* 0x0000000500057223 */ /* 0x000fe20000000002 */
[----:B0-----:R-:W-:Y:S06]  /*22a0*/  @!P0 BRA `(.L_x_34) ;  /* 0x0000000000108947 */ /* 0x001fec0003800000 */
[----:B------:R-:W-:Y:S02]  /*22b0*/  MOV R0, R7 ;  /* 0x0000000700007202 */ /* 0x000fe40000000f00 */
[----:B------:R-:W-:-:S07]  /*22c0*/  MOV R2, 0x22e0 ;  /* 0x000022e000027802 */ /* 0x000fce0000000f00 */
[----:B------:R-:W-:Y:S05]  /*22d0*/  CALL.REL.NOINC `($__internal_1_$__cuda_sm3x_div_rn_noftz_f32_slowpath) ;  /* 0x0000000800947944 */ /* 0x000fea0003c00000 */
[----:B------:R-:W-:-:S07]  /*22e0*/  MOV R5, R0 ;  /* 0x0000000000057202 */ /* 0x000fce0000000f00 */
.L_x_34:
[----:B------:R-:W-:Y:S05]  /*22f0*/  BSYNC.RECONVERGENT B2 ;  /* 0x0000000000027941 */ /* 0x000fea0003800200 */
.L_x_33:
[----:B------:R-:W0:Y:S02]  /*2300*/  LDC.64 R6, c[0x0][0x3a8] ;  /* 0x0000ea00ff067b82 */ /* 0x000e240000000a00 */
[----:B0-----:R-:W-:-:S05]  /*2310*/  IMAD.WIDE R14, R14, 0x4, R6 ;  /* 0x000000040e0e7825 */ /* 0x001fca00078e0206 */
        /* <DEDUP_REMOVED lines=18> */
.L_x_36:
[----:B------:R-:W-:Y:S05]  /*2440*/  BSYNC.RECONVERGENT B2 ;  /* 0x0000000000027941 */ /* 0x000fea0003800200 */
.L_x_35:
        /* <DEDUP_REMOVED lines=18> */
.L_x_38:
[----:B------:R-:W-:Y:S05]  /*2570*/  BSYNC.RECONVERGENT B2 ;  /* 0x0000000000027941 */ /* 0x000fea0003800200 */
.L_x_37:
        /* <DEDUP_REMOVED lines=17> */
.L_x_40:
[----:B------:R-:W-:Y:S05]  /*2690*/  BSYNC.RECONVERGENT B2 ;  /* 0x0000000000027941 */ /* 0x000fea0003800200 */
.L_x_39:
[----:B------:R0:W-:Y:S01]  /*26a0*/  STG.E desc[UR16][R14.64+0xc], R0 ;  /* 0x00000c000e007986 */ /* 0x0001e2000c101910 */
[----:B------:R-:W-:-:S12]  /*26b0*/  UIADD3 UR4, UPT, UPT, UR4, 0x4, URZ ;  /* 0x0000000404047890 */ /* 0x000fd8000fffe0ff */
.L_x_32:
[----:B------:R-:W-:-:S13]  /*26c0*/  ISETP.NE.AND P0, PT, RZ, UR5, PT ;  /* 0x00000005ff007c0c */ /* 0x000fda000bf05270 */
[----:B------:R-:W-:Y:S05]  /*26d0*/  @!P0 EXIT ;  /* 0x000000000000894d */ /* 0x000fea0003800000 */
[----:B------:R-:W-:-:S09]  /*26e0*/  UISETP.NE.AND UP0, UPT, UR5, 0x1, UPT ;  /* 0x000000010500788c */ /* 0x000fd2000bf05270 */
[----:B------:R-:W-:Y:S05]  /*26f0*/  BRA.U !UP0, `(.L_x_41) ;  /* 0x0000000108b47547 */ /* 0x000fea000b800000 */
[----:B--234-:R-:W2:Y:S01]  /*2700*/  LDC.64 R16, c[0x0][0x390] ;  /* 0x0000e400ff107b82 */ /* 0x01cea20000000a00 */
[----:B-1----:R-:W-:Y:S01]  /*2710*/  IADD3 R10, PT, PT, R4, UR4, RZ ;  /* 0x00000004040a7c10 */ /* 0x002fe2000fffe0ff */
[----:B------:R-:W3:Y:S06]  /*2720*/  LDG.E R2, desc[UR16][R8.64] ;  /* 0x0000001008027981 */ /* 0x000eec000c1e1900 */
[----:B0-----:R-:W0:Y:S01]  /*2730*/  LDC.64 R14, c[0x0][0x388] ;  /* 0x0000e200ff0e7b82 */ /* 0x001e220000000a00 */
[----:B--2---:R-:W-:-:S05]  /*2740*/  IMAD.WIDE R16, R10, 0x4, R16 ;  /* 0x000000040a107825 */ /* 0x004fca00078e0210 */
[----:B------:R-:W3:Y:S01]  /*2750*/  LDG.E R0, desc[UR16][R16.64] ;  /* 0x0000001010007981 */ /* 0x000ee2000c1e1900 */
[----:B0-----:R-:W-:-:S05]  /*2760*/  IMAD.WIDE R14, R10, 0x4, R14 ;  /* 0x000000040a0e7825 */ /* 0x001fca00078e020e */
[----:B-----5:R-:W3:Y:S01]  /*2770*/  LDG.E R5, desc[UR16][R14.64] ;  /* 0x000000100e057981 */ /* 0x020ee2000c1e1900 */
[----:B------:R-:W0:Y:S01]  /*2780*/  MUFU.RCP R6, R3 ;  /* 0x0000000300067308 */ /* 0x000e220000001000 */
[----:B------:R-:W-:Y:S01]  /*2790*/  BSSY.RECONVERGENT B2, `(.L_x_42) ;  /* 0x000000d000027945 */ /* 0x000fe20003800200 */
[----:B0-----:R-:W-:Y:S01]  /*27a0*/  FFMA R11, R6, -R3, 1 ;  /* 0x3f800000060b7423 */ /* 0x001fe20000000803 */
[----:B---3--:R-:W-:-:S05]  /*27b0*/  FFMA R7, -R5, R2, R0 ;  /* 0x0000000205077223 */ /* 0x008fca0000000100 */
        /* <DEDUP_REMOVED lines=10> */
.L_x_43:
[----:B------:R-:W-:Y:S05]  /*2860*/  BSYNC.RECONVERGENT B2 ;  /* 0x0000000000027941 */ /* 0x000fea0003800200 */
.L_x_42:
        /* <DEDUP_REMOVED lines=19> */
.L_x_45:
[----:B------:R-:W-:Y:S05]  /*29a0*/  BSYNC.RECONVERGENT B2 ;  /* 0x0000000000027941 */ /* 0x000fea0003800200 */
.L_x_44:
[----:B------:R0:W-:Y:S01]  /*29b0*/  STG.E desc[UR16][R10.64+0x4], R0 ;  /* 0x000004000a007986 */ /* 0x0001e2000c101910 */
[----:B------:R-:W-:-:S12]  /*29c0*/  UIADD3 UR4, UPT, UPT, UR4, 0x2, URZ ;  /* 0x0000000204047890 */ /* 0x000fd8000fffe0ff */
.L_x_41:
[----:B01----:R-:W0:Y:S02]  /*29d0*/  LDC R0, c[0x0][0x3b8] ;  /* 0x0000ee00ff007b82 */ /* 0x003e240000000800 */
[----:B0-----:R-:W-:-:S04]  /*29e0*/  LOP3.LUT R0, R0, 0x1, RZ, 0xc0, !PT ;  /* 0x0000000100007812 */ /* 0x001fc800078ec0ff */
[----:B------:R-:W-:-:S13]  /*29f0*/  ISETP.NE.U32.AND P0, PT, R0, 0x1, PT ;  /* 0x000000010000780c */ /* 0x000fda0003f05070 */
[----:B------:R-:W-:Y:S05]  /*2a00*/  @P0 EXIT ;  /* 0x000000000000094d */ /* 0x000fea0003800000 */
[----:B------:R-:W0:Y:S01]  /*2a10*/  LDC.64 R6, c[0x0][0x390] ;  /* 0x0000e400ff067b82 */ /* 0x000e220000000a00 */
[----:B------:R-:W-:Y:S01]  /*2a20*/  IADD3 R4, PT, PT, R4, UR4, RZ ;  /* 0x0000000404047c10 */ /* 0x000fe2000fffe0ff */
[----:B--23--:R-:W4:Y:S06]  /*2a30*/  LDG.E R8, desc[UR16][R8.64] ;  /* 0x0000001008087981 */ /* 0x00cf2c000c1e1900 */
[----:B------:R-:W1:Y:S01]  /*2a40*/  LDC.64 R10, c[0x0][0x388] ;  /* 0x0000e200ff0a7b82 */ /* 0x000e620000000a00 */
[----:B0-----:R-:W-:-:S06]  /*2a50*/  IMAD.WIDE R6, R4, 0x4, R6 ;  /* 0x0000000404067825 */ /* 0x001fcc00078e0206 */
[----:B------:R-:W4:Y:S01]  /*2a60*/  LDG.E R6, desc[UR16][R6.64] ;  /* 0x0000001006067981 */ /* 0x000f22000c1e1900 */
[----:B-1----:R-:W-:-:S06]  /*2a70*/  IMAD.WIDE R10, R4, 0x4, R10 ;  /* 0x00000004040a7825 */ /* 0x002fcc00078e020a */
[----:B------:R-:W4:Y:S01]  /*2a80*/  LDG.E R11, desc[UR16][R10.64] ;  /* 0x000000100a0b7981 */ /* 0x000f22000c1e1900 */
[----:B------:R-:W0:Y:S01]  /*2a90*/  MUFU.RCP R0, R3 ;  /* 0x0000000300007308 */ /* 0x000e220000001000 */
[----:B------:R-:W-:Y:S01]  /*2aa0*/  BSSY.RECONVERGENT B2, `(.L_x_46) ;  /* 0x000000c000027945 */ /* 0x000fe20003800200 */
[----:B0----5:R-:W-:-:S04]  /*2ab0*/  FFMA R5, R0, -R3, 1 ;  /* 0x3f80000000057423 */ /* 0x021fc80000000803 */
[----:B------:R-:W-:Y:S01]  /*2ac0*/  FFMA R0, R0, R5, R0 ;  /* 0x0000000500007223 */ /* 0x000fe20000000000 */
[----:B----4-:R-:W-:-:S04]  /*2ad0*/  FFMA R13, -R11, R8, R6 ;  /* 0x000000080b0d7223 */ /* 0x010fc80000000106 */
[----:B------:R-:W0:Y:S01]  /*2ae0*/  FCHK P0, R13, R3 ;  /* 0x000000030d007302 */ /* 0x000e220000000000 */
[----:B------:R-:W-:-:S04]  /*2af0*/  FFMA R2, R0, R13, RZ ;  /* 0x0000000d00027223 */ /* 0x000fc800000000ff */
[----:B------:R-:W-:-:S04]  /*2b00*/  FFMA R5, R2, -R3, R13 ;  /* 0x8000000302057223 */ /* 0x000fc8000000000d */
[----:B------:R-:W-:Y:S01]  /*2b10*/  FFMA R0, R0, R5, R2 ;  /* 0x0000000500007223 */ /* 0x000fe20000000002 */
[----:B0-----:R-:W-:Y:S06]  /*2b20*/  @!P0 BRA `(.L_x_47) ;  /* 0x00000000000c8947 */ /* 0x001fec0003800000 */
[----:B------:R-:W-:Y:S02]  /*2b30*/  MOV R0, R13 ;  /* 0x0000000d00007202 */ /* 0x000fe40000000f00 */
[----:B------:R-:W-:-:S07]  /*2b40*/  MOV R2, 0x2b60 ;  /* 0x00002b6000027802 */ /* 0x000fce0000000f00 */
[----:B------:R-:W-:Y:S05]  /*2b50*/  CALL.REL.NOINC `($__internal_1_$__cuda_sm3x_div_rn_noftz_f32_slowpath) ;  /* 0x0000000000747944 */ /* 0x000fea0003c00000 */
.L_x_47:
[----:B------:R-:W-:Y:S05]  /*2b60*/  BSYNC.RECONVERGENT B2 ;  /* 0x0000000000027941 */ /* 0x000fea0003800200 */
.L_x_46:
[----:B------:R-:W0:Y:S02]  /*2b70*/  LDC.64 R2, c[0x0][0x3a8] ;  /* 0x0000ea00ff027b82 */ /* 0x000e240000000a00 */
[----:B0-----:R-:W-:-:S05]  /*2b80*/  IMAD.WIDE R4, R4, 0x4, R2 ;  /* 0x0000000404047825 */ /* 0x001fca00078e0202 */
[----:B------:R-:W-:Y:S01]  /*2b90*/  STG.E desc[UR16][R4.64], R0 ;  /* 0x0000000004007986 */ /* 0x000fe2000c101910 */
[----:B------:R-:W-:Y:S05]  /*2ba0*/  EXIT ;  /* 0x000000000000794d */ /* 0x000fea0003800000 */
        .weak           $__internal_0_$__cuda_sm20_sqrt_rn_f32_slowpath
        .type           $__internal_0_$__cuda_sm20_sqrt_rn_f32_slowpath,@function
        .size           $__internal_0_$__cuda_sm20_sqrt_rn_f32_slowpath,($__internal_1_$__cuda_sm3x_div_rn_noftz_f32_slowpath - $__internal_0_$__cuda_sm20_sqrt_rn_f32_slowpath)
$__internal_0_$__cuda_sm20_sqrt_rn_f32_slowpath:
[----:B------:R-:W-:-:S13]  /*2bb0*/  LOP3.LUT P0, RZ, R0, 0x7fffffff, RZ, 0xc0, !PT ;  /* 0x7fffffff00ff7812 */ /* 0x000fda000780c0ff */
[----:B------:R-:W-:Y:S01]  /*2bc0*/  @!P0 MOV R2, R0 ;  /* 0x0000000000028202 */ /* 0x000fe20000000f00 */
[----:B------:R-:W-:Y:S06]  /*2bd0*/  @!P0 BRA `(.L_x_48) ;  /* 0x0000000000448947 */ /* 0x000fec0003800000 */
[----:B------:R-:W-:-:S13]  /*2be0*/  FSETP.GEU.FTZ.AND P0, PT, R0, RZ, PT ;  /* 0x000000ff0000720b */ /* 0x000fda0003f1e000 */
[----:B------:R-:W-:Y:S01]  /*2bf0*/  @!P0 MOV R2, 0x7fffffff ;  /* 0x7fffffff00028802 */ /* 0x000fe20000000f00 */
[----:B------:R-:W-:Y:S06]  /*2c00*/  @!P0 BRA `(.L_x_48) ;  /* 0x0000000000388947 */ /* 0x000fec0003800000 */
[----:B------:R-:W-:-:S13]  /*2c10*/  FSETP.GTU.FTZ.AND P0, PT, |R0|, +INF , PT ;  /* 0x7f8000000000780b */ /* 0x000fda0003f1c200 */
[----:B------:R-:W-:Y:S01]  /*2c20*/  @P0 FADD.FTZ R2, R0, 1 ;  /* 0x3f80000000020421 */ /* 0x000fe20000010000 */
[----:B------:R-:W-:Y:S06]  /*2c30*/  @P0 BRA `(.L_x_48) ;  /* 0x00000000002c0947 */ /* 0x000fec0003800000 */
[----:B------:R-:W-:-:S13]  /*2c40*/  FSETP.NEU.FTZ.AND P0, PT, |R0|, +INF , PT ;  /* 0x7f8000000000780b */ /* 0x000fda0003f1d200 */
[----:B------:R-:W-:Y:S01]  /*2c50*/  @!P0 MOV R2, R0 ;  /* 0x0000000000028202 */ /* 0x000fe20000000f00 */
[----:B------:R-:W-:Y:S06]  /*2c60*/  @!P0 BRA `(.L_x_48) ;  /* 0x0000000000208947 */ /* 0x000fec0003800000 */
[----:B------:R-:W-:-:S04]  /*2c70*/  FFMA R0, R0, 1.84467440737095516160e+19, RZ ;  /* 0x5f80000000007823 */ /* 0x000fc800000000ff */
[----:B------:R-:W0:Y:S02]  /*2c80*/  MUFU.RSQ R3, R0 ;  /* 0x0000000000037308 */ /* 0x000e240000001400 */
[----:B0-----:R-:W-:Y:S01]  /*2c90*/  FMUL.FTZ R5, R0, R3 ;  /* 0x0000000300057220 */ /* 0x001fe20000410000 */
[----:B------:R-:W-:-:S03]  /*2ca0*/  FMUL.FTZ R3, R3, 0.5 ;  /* 0x3f00000003037820 */ /* 0x000fc60000410000 */
[----:B------:R-:W-:-:S04]  /*2cb0*/  FADD.FTZ R2, -R5, -RZ ;  /* 0x800000ff05027221 */ /* 0x000fc80000010100 */
[----:B------:R-:W-:-:S04]  /*2cc0*/  FFMA R2, R5, R2, R0 ;  /* 0x0000000205027223 */ /* 0x000fc80000000000 */
[----:B------:R-:W-:-:S04]  /*2cd0*/  FFMA R2, R2, R3, R5 ;  /* 0x0000000302027223 */ /* 0x000fc80000000005 */
[----:B------:R-:W-:-:S07]  /*2ce0*/  FMUL.FTZ R2, R2, 2.3283064365386962891e-10 ;  /* 0x2f80000002027820 */ /* 0x000fce0000410000 */
.L_x_48:
[----:B------:R-:W-:Y:S01]  /*2cf0*/  HFMA2 R3, -RZ, RZ, 0, 0 ;  /* 0x00000000ff037431 */ /* 0x000fe200000001ff */
[----:B------:R-:W-:Y:S02]  /*2d00*/  MOV R0, R2 ;  /* 0x0000000200007202 */ /* 0x000fe40000000f00 */
[----:B------:R-:W-:-:S04]  /*2d10*/  MOV R2, R4 ;  /* 0x0000000400027202 */ /* 0x000fc80000000f00 */
[----:B------:R-:W-:Y:S05]  /*2d20*/  RET.REL.NODEC R2 `(_Z29softmax_scale_backward_kernelPfS_S_S_S_S_iiii) ;  /* 0xffffffd002b47950 */ /* 0x000fea0003c3ffff */
        .weak           $__internal_1_$__cuda_sm3x_div_rn_noftz_f32_slowpath
        .type           $__internal_1_$__cuda_sm3x_div_rn_noftz_f32_slowpath,@function
        .size           $__internal_1_$__cuda_sm3x_div_rn_noftz_f32_slowpath,(.L_x_62 - $__internal_1_$__cuda_sm3x_div_rn_noftz_f32_slowpath)
$__internal_1_$__cuda_sm3x_div_rn_noftz_f32_slowpath:
[----:B------:R-:W-:Y:S01]  /*2d30*/  SHF.R.U32.HI R5, RZ, 0x17, R3 ;  /* 0x00000017ff057819 */ /* 0x000fe20000011603 */
[----:B------:R-:W-:Y:S01]  /*2d40*/  BSSY.RECONVERGENT B0, `(.L_x_49) ;  /* 0x0000065000007945 */ /* 0x000fe20003800200 */
[----:B------:R-:W-:Y:S02]  /*2d50*/  SHF.R.U32.HI R7, RZ, 0x17, R0 ;  /* 0x00000017ff077819 */ /* 0x000fe40000011600 */
[----:B------:R-:W-:Y:S02]  /*2d60*/  LOP3.LUT R5, R5, 0xff, RZ, 0xc0, !PT ;  /* 0x000000ff05057812 */ /* 0x000fe400078ec0ff */
[----:B------:R-:W-:Y:S02]  /*2d70*/  LOP3.LUT R7, R7, 0xff, RZ, 0xc0, !PT ;  /* 0x000000ff07077812 */ /* 0x000fe400078ec0ff */
[----:B------:R-:W-:Y:S02]  /*2d80*/  IADD3 R6, PT, PT, R5, -0x1, RZ ;  /* 0xffffffff05067810 */ /* 0x000fe40007ffe0ff */
[----:B------:R-:W-:-:S02]  /*2d90*/  IADD3 R12, PT, PT, R7, -0x1, RZ ;  /* 0xffffffff070c7810 */ /* 0x000fc40007ffe0ff */
[----:B------:R-:W-:Y:S02]  /*2da0*/  ISETP.GT.U32.AND P0, PT, R6, 0xfd, PT ;  /* 0x000000fd0600780c */ /* 0x000fe40003f04070 */
[----:B------:R-:W-:Y:S02]  /*2db0*/  MOV R13, R3 ;  /* 0x00000003000d7202 */ /* 0x000fe40000000f00 */
[----:B------:R-:W-:-:S13]  /*2dc0*/  ISETP.GT.U32.OR P0, PT, R12, 0xfd, P0 ;  /* 0x000000fd0c00780c */ /* 0x000fda0000704470 */
[----:B------:R-:W-:Y:S01]  /*2dd0*/  @!P0 MOV R6, RZ ;  /* 0x000000ff00068202 */ /* 0x000fe20000000f00 */
[----:B------:R-:W-:Y:S06]  /*2de0*/  @!P0 BRA `(.L_x_50) ;  /* 0x0000000000648947 */ /* 0x000fec0003800000 */
[----:B------:R-:W-:Y:S02]  /*2df0*/  FSETP.GTU.FTZ.AND P0, PT, |R0|, +INF , PT ;  /* 0x7f8000000000780b */ /* 0x000fe40003f1c200 */
[----:B------:R-:W-:-:S04]  /*2e00*/  FSETP.GTU.FTZ.AND P1, PT, |R3|, +INF , PT ;  /* 0x7f8000000300780b */ /* 0x000fc80003f3c200 */
[----:B------:R-:W-:-:S13]  /*2e10*/  PLOP3.LUT P0, PT, P0, P1, PT, 0xf8, 0x8f ;  /* 0x00000000008f781c */ /* 0x000fda0000703f70 */
[----:B------:R-:W-:Y:S05]  /*2e20*/  @P0 BRA `(.L_x_51) ;  /* 0x0000000400540947 */ /* 0x000fea0003800000 */
[----:B------:R-:W-:-:S13]  /*2e30*/  LOP3.LUT P0, RZ, R13, 0x7fffffff, R0, 0xc8, !PT ;  /* 0x7fffffff0dff7812 */ /* 0x000fda000780c800 */
[----:B------:R-:W-:Y:S05]  /*2e40*/  @!P0 BRA `(.L_x_52) ;  /* 0x0000000400448947 */ /* 0x000fea0003800000 */
[C---:B------:R-:W-:Y:S02]  /*2e50*/  FSETP.NEU.FTZ.AND P2, PT, |R0|.reuse, +INF , PT ;  /* 0x7f8000000000780b */ /* 0x040fe40003f5d200 */
[----:B------:R-:W-:Y:S02]  /*2e60*/  FSETP.NEU.FTZ.AND P1, PT, |R3|, +INF , PT ;  /* 0x7f8000000300780b */ /* 0x000fe40003f3d200 */
[----:B------:R-:W-:-:S11]  /*2e70*/  FSETP.NEU.FTZ.AND P0, PT, |R0|, +INF , PT ;  /* 0x7f8000000000780b */ /* 0x000fd60003f1d200 */
[----:B------:R-:W-:Y:S05]  /*2e80*/  @!P1 BRA !P2, `(.L_x_52) ;  /* 0x0000000400349947 */ /* 0x000fea0005000000 */
[----:B------:R-:W-:-:S04]  /*2e90*/  LOP3.LUT P2, RZ, R0, 0x7fffffff, RZ, 0xc0, !PT ;  /* 0x7fffffff00ff7812 */ /* 0x000fc8000784c0ff */
[----:B------:R-:W-:-:S13]  /*2ea0*/  PLOP3.LUT P1, PT, P1, P2, PT, 0x2f, 0xf2 ;  /* 0x0000000000f2781c */ /* 0x000fda0000f24577 */
[----:B------:R-:W-:Y:S05]  /*2eb0*/  @P1 BRA `(.L_x_53) ;  /* 0x0000000400201947 */ /* 0x000fea0003800000 */
[----:B------:R-:W-:-:S04]  /*2ec0*/  LOP3.LUT P1, RZ, R13, 0x7fffffff, RZ, 0xc0, !PT ;  /* 0x7fffffff0dff7812 */ /* 0x000fc8000782c0ff */
[----:B------:R-:W-:-:S13]  /*2ed0*/  PLOP3.LUT P0, PT, P0, P1, PT, 0x2f, 0xf2 ;  /* 0x0000000000f2781c */ /* 0x000fda0000702577 */
[----:B------:R-:W-:Y:S05]  /*2ee0*/  @P0 BRA `(.L_x_54) ;  /* 0x0000000400080947 */ /* 0x000fea0003800000 */
[----:B------:R-:W-:-:S04]  /*2ef0*/  IADD3 R6, PT, PT, R7, -0x1, RZ ;  /* 0xffffffff07067810 */ /* 0x000fc80007ffe0ff */
[----:B------:R-:W-:Y:S02]  /*2f00*/  ISETP.GE.AND P0, PT, R6, RZ, PT ;  /* 0x000000ff0600720c */ /* 0x000fe40003f06270 */
[----:B------:R-:W-:-:S04]  /*2f10*/  IADD3 R6, PT, PT, R5, -0x1, RZ ;  /* 0xffffffff05067810 */ /* 0x000fc80007ffe0ff */
[----:B------:R-:W-:-:S07]  /*2f20*/  ISETP.GE.AND P1, PT, R6, RZ, PT ;  /* 0x000000ff0600720c */ /* 0x000fce0003f26270 */
[----:B------:R-:W-:Y:S01]  /*2f30*/  @P0 MOV R6, RZ ;  /* 0x000000ff00060202 */ /* 0x000fe20000000f00 */
[----:B------:R-:W-:Y:S01]  /*2f40*/  @!P0 FFMA R0, R0, 1.84467440737095516160e+19, RZ ;  /* 0x5f80000000008823 */ /* 0x000fe200000000ff */
[----:B------:R-:W-:-:S04]  /*2f50*/  @!P0 MOV R6, 0xffffffc0 ;  /* 0xffffffc000068802 */ /* 0x000fc80000000f00 */
[----:B------:R-:W-:Y:S01]  /*2f60*/  @!P1 FFMA R13, R3, 1.84467440737095516160e+19, RZ ;  /* 0x5f800000030d9823 */ /* 0x000fe200000000ff */
[----:B------:R-:W-:-:S07]  /*2f70*/  @!P1 IADD3 R6, PT, PT, R6, 0x40, RZ ;  /* 0x0000004006069810 */ /* 0x000fce0007ffe0ff */
.L_x_50:
[----:B------:R-:W-:Y:S01]  /*2f80*/  LEA R12, R5, 0xc0800000, 0x17 ;  /* 0xc0800000050c7811 */ /* 0x000fe200078eb8ff */
[----:B------:R-:W-:Y:S01]  /*2f90*/  BSSY.RECONVERGENT B1, `(.L_x_55) ;  /* 0x0000036000017945 */ /* 0x000fe20003800200 */
[----:B------:R-:W-:Y:S02]  /*2fa0*/  IADD3 R7, PT, PT, R7, -0x7f, RZ ;  /* 0xffffff8107077810 */ /* 0x000fe40007ffe0ff */
[----:B------:R-:W-:-:S03]  /*2fb0*/  IADD3 R21, PT, PT, -R12, R13, RZ ;  /* 0x0000000d0c157210 */ /* 0x000fc60007ffe1ff */
[----:B------:R-:W-:Y:S01]  /*2fc0*/  IMAD R0, R7, -0x800000, R0 ;  /* 0xff80000007007824 */ /* 0x000fe200078e0200 */
[----:B------:R-:W0:Y:S01]  /*2fd0*/  MUFU.RCP R12, R21 ;  /* 0x00000015000c7308 */ /* 0x000e220000001000 */
[----:B------:R-:W-:Y:S01]  /*2fe0*/  FADD.FTZ R13, -R21, -RZ ;  /* 0x800000ff150d7221 */ /* 0x000fe20000010100 */
[----:B------:R-:W-:-:S04]  /*2ff0*/  IADD3 R7, PT, PT, R7, 0x7f, -R5 ;  /* 0x0000007f07077810 */ /* 0x000fc80007ffe805 */
[----:B------:R-:W-:Y:S01]  /*3000*/  IADD3 R7, PT, PT, R7, R6, RZ ;  /* 0x0000000607077210 */ /* 0x000fe20007ffe0ff */
[----:B0-----:R-:W-:-:S04]  /*3010*/  FFMA R19, R12, R13, 1 ;  /* 0x3f8000000c137423 */ /* 0x001fc8000000000d */
[----:B------:R-:W-:-:S04]  /*3020*/  FFMA R19, R12, R19, R12 ;  /* 0x000000130c137223 */ /* 0x000fc8000000000c */
[----:B------:R-:W-:-:S04]  /*3030*/  FFMA R12, R0, R19, RZ ;  /* 0x00000013000c7223 */ /* 0x000fc800000000ff */
[----:B------:R-:W-:-:S04]  /*3040*/  FFMA R18, R13, R12, R0 ;  /* 0x0000000c0d127223 */ /* 0x000fc80000000000 */
[----:B------:R-:W-:-:S04]  /*3050*/  FFMA R18, R19, R18, R12 ;  /* 0x0000001213127223 */ /* 0x000fc8000000000c */
[----:B------:R-:W-:-:S04]  /*3060*/  FFMA R13, R13, R18, R0 ;  /* 0x000000120d0d7223 */ /* 0x000fc80000000000 */
[----:B------:R-:W-:-:S05]  /*3070*/  FFMA R0, R19, R13, R18 ;  /* 0x0000000d13007223 */ /* 0x000fca0000000012 */
[----:B------:R-:W-:-:S04]  /*3080*/  SHF.R.U32.HI R5, RZ, 0x17, R0 ;  /* 0x00000017ff057819 */ /* 0x000fc80000011600 */
[----:B------:R-:W-:-:S04]  /*3090*/  LOP3.LUT R6, R5, 0xff, RZ, 0xc0, !PT ;  /* 0x000000ff05067812 */ /* 0x000fc800078ec0ff */
[----:B------:R-:W-:-:S04]  /*30a0*/  IADD3 R5, PT, PT, R6, R7, RZ ;  /* 0x0000000706057210 */ /* 0x000fc80007ffe0ff */
[----:B------:R-:W-:-:S04]  /*30b0*/  IADD3 R6, PT, PT, R5, -0x1, RZ ;  /* 0xffffffff05067810 */ /* 0x000fc80007ffe0ff */
[----:B------:R-:W-:-:S13]  /*30c0*/  ISETP.GE.U32.AND P0, PT, R6, 0xfe, PT ;  /* 0x000000fe0600780c */ /* 0x000fda0003f06070 */
[----:B------:R-:W-:Y:S05]  /*30d0*/  @!P0 BRA `(.L_x_56) ;  /* 0x0000000000808947 */ /* 0x000fea0003800000 */
[----:B------:R-:W-:-:S13]  /*30e0*/  ISETP.GT.AND P0, PT, R5, 0xfe, PT ;  /* 0x000000fe0500780c */ /* 0x000fda0003f04270 */
[----:B------:R-:W-:Y:S05]  /*30f0*/  @P0 BRA `(.L_x_57) ;  /* 0x00000000006c0947 */ /* 0x000fea0003800000 */
[----:B------:R-:W-:-:S13]  /*3100*/  ISETP.GE.AND P0, PT, R5, 0x1, PT ;  /* 0x000000010500780c */ /* 0x000fda0003f06270 */
[----:B------:R-:W-:Y:S05]  /*3110*/  @P0 BRA `(.L_x_58) ;  /* 0x0000000000740947 */ /* 0x000fea0003800000 */
[----:B------:R-:W-:Y:S02]  /*3120*/  ISETP.GE.AND P0, PT, R5, -0x18, PT ;  /* 0xffffffe80500780c */ /* 0x000fe40003f06270 */
[----:B------:R-:W-:-:S11]  /*3130*/  LOP3.LUT R0, R0, 0x80000000, RZ, 0xc0, !PT ;  /* 0x8000000000007812 */ /* 0x000fd600078ec0ff */
[----:B------:R-:W-:Y:S05]  /*3140*/  @!P0 BRA `(.L_x_58) ;  /* 0x0000000000688947 */ /* 0x000fea0003800000 */
[CCC-:B------:R-:W-:Y:S01]  /*3150*/  FFMA.RZ R6, R19.reuse, R13.reuse, R18.reuse ;  /* 0x0000000d13067223 */ /* 0x1c0fe2000000c012 */
[CCC-:B------:R-:W-:Y:S01]  /*3160*/  FFMA.RP R7, R19.reuse, R13.reuse, R18.reuse ;  /* 0x0000000d13077223 */ /* 0x1c0fe20000008012 */
[----:B------:R-:W-:Y:S01]  /*3170*/  FFMA.RM R18, R19, R13, R18 ;  /* 0x0000000d13127223 */ /* 0x000fe20000004012 */
[C---:B------:R-:W-:Y:S02]  /*3180*/  IADD3 R12, PT, PT, R5.reuse, 0x20, RZ ;  /* 0x00000020050c7810 */ /* 0x040fe40007ffe0ff */
[----:B------:R-:W-:Y:S02]  /*3190*/  LOP3.LUT R6, R6, 0x7fffff, RZ, 0xc0, !PT ;  /* 0x007fffff06067812 */ /* 0x000fe400078ec0ff */
[C---:B------:R-:W-:Y:S02]  /*31a0*/  ISETP.NE.AND P2, PT, R5.reuse, RZ, PT ;  /* 0x000000ff0500720c */ /* 0x040fe40003f45270 */
[----:B------:R-:W-:Y:S02]  /*31b0*/  LOP3.LUT R13, R6, 0x800000, RZ, 0xfc, !PT ;  /* 0x00800000060d7812 */ /* 0x000fe400078efcff */
[----:B------:R-:W-:-:S02]  /*31c0*/  ISETP.NE.AND P1, PT, R5, RZ, PT ;  /* 0x000000ff0500720c */ /* 0x000fc40003f25270 */
[----:B------:R-:W-:Y:S02]  /*31d0*/  IADD3 R5, PT, PT, -R5, RZ, RZ ;  /* 0x000000ff05057210 */ /* 0x000fe40007ffe1ff */
[----:B------:R-:W-:Y:S02]  /*31e0*/  SHF.L.U32 R12, R13, R12, RZ ;  /* 0x0000000c0d0c7219 */ /* 0x000fe400000006ff */
[----:B------:R-:W-:Y:S02]  /*31f0*/  FSETP.NEU.FTZ.AND P0, PT, R7, R18, PT ;  /* 0x000000120700720b */ /* 0x000fe40003f1d000 */
[----:B------:R-:W-:Y:S02]  /*3200*/  SEL R6, R5, RZ, P2 ;  /* 0x000000ff05067207 */ /* 0x000fe40001000000 */
[----:B------:R-:W-:Y:S02]  /*3210*/  ISETP.NE.AND P1, PT, R12, RZ, P1 ;  /* 0x000000ff0c00720c */ /* 0x000fe40000f25270 */
[----:B------:R-:W-:-:S02]  /*3220*/  SHF.R.U32.HI R12, RZ, R6, R13 ;  /* 0x00000006ff0c7219 */ /* 0x000fc4000001160d */
[----:B------:R-:W-:Y:S02]  /*3230*/  PLOP3.LUT P0, PT, P0, P1, PT, 0xf8, 0x8f ;  /* 0x00000000008f781c */ /* 0x000fe40000703f70 */
[----:B------:R-:W-:Y:S02]  /*3240*/  SHF.R.U32.HI R6, RZ, 0x1, R12 ;  /* 0x00000001ff067819 */ /* 0x000fe4000001160c */
[----:B------:R-:W-:-:S04]  /*3250*/  SEL R5, RZ, 0x1, !P0 ;  /* 0x00000001ff057807 */ /* 0x000fc80004000000 */
[----:B------:R-:W-:-:S04]  /*3260*/  LOP3.LUT R5, R5, 0x1, R6, 0xf8, !PT ;  /* 0x0000000105057812 */ /* 0x000fc800078ef806 */
[----:B------:R-:W-:-:S04]  /*3270*/  LOP3.LUT R5, R5, R12, RZ, 0xc0, !PT ;  /* 0x0000000c05057212 */ /* 0x000fc800078ec0ff */
[----:B------:R-:W-:-:S04]  /*3280*/  IADD3 R5, PT, PT, R6, R5, RZ ;  /* 0x0000000506057210 */ /* 0x000fc80007ffe0ff */
[----:B------:R-:W-:Y:S01]  /*3290*/  LOP3.LUT R0, R5, R0, RZ, 0xfc, !PT ;  /* 0x0000000005007212 */ /* 0x000fe200078efcff */
[----:B------:R-:W-:Y:S06]  /*32a0*/  BRA `(.L_x_58) ;  /* 0x0000000000107947 */ /* 0x000fec0003800000 */
.L_x_57:
[----:B------:R-:W-:-:S04]  /*32b0*/  LOP3.LUT R0, R0, 0x80000000, RZ, 0xc0, !PT ;  /* 0x8000000000007812 */ /* 0x000fc800078ec0ff */
[----:B------:R-:W-:Y:S01]  /*32c0*/  LOP3.LUT R0, R0, 0x7f800000, RZ, 0xfc, !PT ;  /* 0x7f80000000007812 */ /* 0x000fe200078efcff */
[----:B------:R-:W-:Y:S06]  /*32d0*/  BRA `(.L_x_58) ;  /* 0x0000000000047947 */ /* 0x000fec0003800000 */
.L_x_56:
[----:B------:R-:W-:-:S07]  /*32e0*/  LEA R0, R7, R0, 0x17 ;  /* 0x0000000007007211 */ /* 0x000fce00078eb8ff */
.L_x_58:
[----:B------:R-:W-:Y:S05]  /*32f0*/  BSYNC.RECONVERGENT B1 ;  /* 0x0000000000017941 */ /* 0x000fea0003800200 */
.L_x_55:
[----:B------:R-:W-:Y:S05]  /*3300*/  BRA `(.L_x_59) ;  /* 0x0000000000207947 */ /* 0x000fea0003800000 */
.L_x_54:
[----:B------:R-:W-:-:S04]  /*3310*/  LOP3.LUT R0, R13, 0x80000000, R0, 0x48, !PT ;  /* 0x800000000d007812 */ /* 0x000fc800078e4800 */
[----:B------:R-:W-:Y:S01]  /*3320*/  LOP3.LUT R0, R0, 0x7f800000, RZ, 0xfc, !PT ;  /* 0x7f80000000007812 */ /* 0x000fe200078efcff */
[----:B------:R-:W-:Y:S06]  /*3330*/  BRA `(.L_x_59) ;  /* 0x0000000000147947 */ /* 0x000fec0003800000 */
.L_x_53:
[----:B------:R-:W-:Y:S01]  /*3340*/  LOP3.LUT R0, R13, 0x80000000, R0, 0x48, !PT ;  /* 0x800000000d007812 */ /* 0x000fe200078e4800 */
[----:B------:R-:W-:Y:S06]  /*3350*/  BRA `(.L_x_59) ;  /* 0x00000000000c7947 */ /* 0x000fec0003800000 */
.L_x_52:
[----:B------:R-:W0:Y:S01]  /*3360*/  MUFU.RSQ R0, -QNAN ;  /* 0xffc0000000007908 */ /* 0x000e220000001400 */
[----:B------:R-:W-:Y:S05]  /*3370*/  BRA `(.L_x_59) ;  /* 0x0000000000047947 */ /* 0x000fea0003800000 */
.L_x_51:
[----:B------:R-:W-:-:S07]  /*3380*/  FADD.FTZ R0, R0, R3 ;  /* 0x0000000300007221 */ /* 0x000fce0000010000 */
.L_x_59:
[----:B------:R-:W-:Y:S05]  /*3390*/  BSYNC.RECONVERGENT B0 ;  /* 0x0000000000007941 */ /* 0x000fea0003800200 */
.L_x_49:
[----:B------:R-:W-:Y:S01]  /*33a0*/  HFMA2 R7, -RZ, RZ, 0, 0 ;  /* 0x00000000ff077431 */ /* 0x000fe200000001ff */
[----:B------:R-:W-:-:S04]  /*33b0*/  MOV R6, R2 ;  /* 0x0000000200067202 */ /* 0x000fc80000000f00 */
[----:B0-----:R-:W-:Y:S05]  /*33c0*/  RET.REL.NODEC R6 `(_Z29softmax_scale_backward_kernelPfS_S_S_S_S_iiii) ;  /* 0xffffffcc060c7950 */ /* 0x001fea0003c3ffff */
.L_x_60:
[----:B------:R-:W-:-:S00]  /*33d0*/  BRA `(.L_x_60) ;  /* 0xfffffffc00fc7947 */ /* 0x000fc0000383ffff */
[----:B------:R-:W-:-:S00]  /*33e0*/  NOP ;  /* 0x0000000000007918 */ /* 0x000fc00000000000 */
        /* <DEDUP_REMOVED lines=9> */
.L_x_62:


//--------------------- .nv.shared.reserved.0     --------------------------
	.section	.nv.shared.reserved.0,"aw",@nobits
	.weak		__nv_reservedSMEM_offset_0_alias
	.size		__nv_reservedSMEM_offset_0_alias, 0, 64
	.other		__nv_reservedSMEM_offset_0_alias,@"STO_CUDA_RESERVED_SHARED STV_DEFAULT"
__nv_reservedSMEM_offset_0_alias:
	.zero		0
	.zero		64


//--------------------- .nv.constant0._Z29softmax_scale_backward_kernelPfS_S_S_S_S_iiii --------------------------
	.section	.nv.constant0._Z29softmax_scale_backward_kernelPfS_S_S_S_S_iiii,"a",@progbits
	.sectionflags	@""
	.align	4
.nv.constant0._Z29softmax_scale_backward_kernelPfS_S_S_S_S_iiii:
	.zero		960


//--------------------- SYMBOLS --------------------------

	.type		.nv.reservedSmem.offset0,@object
	.size		.nv.reservedSmem.offset0,0x4
